//
// Generated by NVIDIA NVVM Compiler
//
// Compiler Build ID: CL-36424714
// Cuda compilation tools, release 13.0, V13.0.88
// Based on NVVM 20.0.0
//

.version 9.0
.target sm_100
.address_size 64

	// .globl	new_df1_dx1

.visible .entry new_df1_dx1(
	.param .u64 .ptr .align 1 new_df1_dx1_param_0,
	.param .u64 .ptr .align 1 new_df1_dx1_param_1,
	.param .u64 .ptr .align 1 new_df1_dx1_param_2,
	.param .u64 .ptr .align 1 new_df1_dx1_param_3,
	.param .u64 .ptr .align 1 new_df1_dx1_param_4,
	.param .f64 new_df1_dx1_param_5,
	.param .u32 new_df1_dx1_param_6,
	.param .u32 new_df1_dx1_param_7,
	.param .u32 new_df1_dx1_param_8
)
{
	.reg .pred 	%p<13>;
	.reg .b32 	%r<117>;
	.reg .b64 	%rd<142>;
	.reg .b64 	%fd<125>;

	ld.param.u64 	%rd5, [new_df1_dx1_param_0];
	ld.param.u64 	%rd8, [new_df1_dx1_param_1];
	ld.param.u64 	%rd6, [new_df1_dx1_param_2];
	ld.param.u64 	%rd9, [new_df1_dx1_param_3];
	ld.param.u32 	%r26, [new_df1_dx1_param_6];
	ld.param.u32 	%r27, [new_df1_dx1_param_7];
	ld.param.u32 	%r28, [new_df1_dx1_param_8];
	cvta.to.global.u64 	%rd1, %rd9;
	cvta.to.global.u64 	%rd2, %rd8;
	mov.u32 	%r29, %ctaid.z;
	mov.u32 	%r30, %ntid.z;
	mov.u32 	%r31, %tid.z;
	mad.lo.s32 	%r1, %r29, %r30, %r31;
	setp.ge.u32 	%p1, %r1, %r28;
	@%p1 bra 	$L__BB0_17;
	setp.eq.s32 	%p2, %r26, 0;
	@%p2 bra 	$L__BB0_17;
	mul.lo.s32 	%r33, %r28, %r26;
	mul.lo.s32 	%r34, %r27, %r26;
	mov.u32 	%r35, %ctaid.y;
	mov.u32 	%r36, %ctaid.x;
	mul.lo.s32 	%r37, %r26, %r1;
	mad.lo.s32 	%r38, %r33, %r35, %r37;
	mul.lo.s32 	%r39, %r34, %r36;
	mad.lo.s32 	%r2, %r39, %r33, %r38;
	shl.b32 	%r40, %r35, 1;
	mad.lo.s32 	%r41, %r28, %r36, %r1;
	mul.lo.s32 	%r42, %r34, %r41;
	shl.b32 	%r43, %r42, 1;
	add.s32 	%r44, %r43, %r40;
	and.b32  	%r3, %r26, 15;
	and.b32  	%r4, %r26, 7;
	cvta.to.global.u64 	%rd10, %rd6;
	mul.wide.u32 	%rd11, %r44, 8;
	add.s64 	%rd3, %rd10, %rd11;
	and.b32  	%r5, %r26, -16;
	and.b32  	%r6, %r26, 3;
	neg.s32 	%r7, %r5;
	add.s32 	%r45, %r35, %r39;
	mad.lo.s32 	%r46, %r28, %r45, %r1;
	mad.lo.s32 	%r8, %r26, %r46, 7;
	cvta.to.global.u64 	%rd4, %rd5;
	mov.b32 	%r110, 0;
$L__BB0_3:
	setp.lt.u32 	%p3, %r26, 16;
	mul.lo.s32 	%r10, %r110, %r26;
	mov.b32 	%r115, 0;
	mov.f64 	%fd124, 0d0000000000000000;
	@%p3 bra 	$L__BB0_6;
	add.s32 	%r112, %r10, 7;
	mov.f64 	%fd124, 0d0000000000000000;
	mov.u32 	%r111, %r8;
	mov.u32 	%r113, %r7;
$L__BB0_5:
	.pragma "nounroll";
	add.s32 	%r48, %r111, -7;
	mul.wide.u32 	%rd12, %r48, 8;
	add.s64 	%rd13, %rd2, %rd12;
	ld.global.f64 	%fd19, [%rd13];
	add.s32 	%r49, %r112, -7;
	mul.wide.u32 	%rd14, %r49, 8;
	add.s64 	%rd15, %rd1, %rd14;
	ld.global.f64 	%fd20, [%rd15];
	fma.rn.f64 	%fd21, %fd19, %fd20, %fd124;
	add.s32 	%r50, %r111, -6;
	mul.wide.u32 	%rd16, %r50, 8;
	add.s64 	%rd17, %rd2, %rd16;
	ld.global.f64 	%fd22, [%rd17];
	add.s32 	%r51, %r112, -6;
	mul.wide.u32 	%rd18, %r51, 8;
	add.s64 	%rd19, %rd1, %rd18;
	ld.global.f64 	%fd23, [%rd19];
	fma.rn.f64 	%fd24, %fd22, %fd23, %fd21;
	add.s32 	%r52, %r111, -5;
	mul.wide.u32 	%rd20, %r52, 8;
	add.s64 	%rd21, %rd2, %rd20;
	ld.global.f64 	%fd25, [%rd21];
	add.s32 	%r53, %r112, -5;
	mul.wide.u32 	%rd22, %r53, 8;
	add.s64 	%rd23, %rd1, %rd22;
	ld.global.f64 	%fd26, [%rd23];
	fma.rn.f64 	%fd27, %fd25, %fd26, %fd24;
	add.s32 	%r54, %r111, -4;
	mul.wide.u32 	%rd24, %r54, 8;
	add.s64 	%rd25, %rd2, %rd24;
	ld.global.f64 	%fd28, [%rd25];
	add.s32 	%r55, %r112, -4;
	mul.wide.u32 	%rd26, %r55, 8;
	add.s64 	%rd27, %rd1, %rd26;
	ld.global.f64 	%fd29, [%rd27];
	fma.rn.f64 	%fd30, %fd28, %fd29, %fd27;
	add.s32 	%r56, %r111, -3;
	mul.wide.u32 	%rd28, %r56, 8;
	add.s64 	%rd29, %rd2, %rd28;
	ld.global.f64 	%fd31, [%rd29];
	add.s32 	%r57, %r112, -3;
	mul.wide.u32 	%rd30, %r57, 8;
	add.s64 	%rd31, %rd1, %rd30;
	ld.global.f64 	%fd32, [%rd31];
	fma.rn.f64 	%fd33, %fd31, %fd32, %fd30;
	add.s32 	%r58, %r111, -2;
	mul.wide.u32 	%rd32, %r58, 8;
	add.s64 	%rd33, %rd2, %rd32;
	ld.global.f64 	%fd34, [%rd33];
	add.s32 	%r59, %r112, -2;
	mul.wide.u32 	%rd34, %r59, 8;
	add.s64 	%rd35, %rd1, %rd34;
	ld.global.f64 	%fd35, [%rd35];
	fma.rn.f64 	%fd36, %fd34, %fd35, %fd33;
	add.s32 	%r60, %r111, -1;
	mul.wide.u32 	%rd36, %r60, 8;
	add.s64 	%rd37, %rd2, %rd36;
	ld.global.f64 	%fd37, [%rd37];
	add.s32 	%r61, %r112, -1;
	mul.wide.u32 	%rd38, %r61, 8;
	add.s64 	%rd39, %rd1, %rd38;
	ld.global.f64 	%fd38, [%rd39];
	fma.rn.f64 	%fd39, %fd37, %fd38, %fd36;
	add.s32 	%r62, %r111, 8;
	mul.wide.u32 	%rd40, %r111, 8;
	add.s64 	%rd41, %rd2, %rd40;
	ld.global.f64 	%fd40, [%rd41];
	add.s32 	%r63, %r112, 8;
	mul.wide.u32 	%rd42, %r112, 8;
	add.s64 	%rd43, %rd1, %rd42;
	ld.global.f64 	%fd41, [%rd43];
	fma.rn.f64 	%fd42, %fd40, %fd41, %fd39;
	add.s32 	%r64, %r111, 1;
	mul.wide.u32 	%rd44, %r64, 8;
	add.s64 	%rd45, %rd2, %rd44;
	ld.global.f64 	%fd43, [%rd45];
	add.s32 	%r65, %r112, 1;
	mul.wide.u32 	%rd46, %r65, 8;
	add.s64 	%rd47, %rd1, %rd46;
	ld.global.f64 	%fd44, [%rd47];
	fma.rn.f64 	%fd45, %fd43, %fd44, %fd42;
	add.s32 	%r66, %r111, 2;
	mul.wide.u32 	%rd48, %r66, 8;
	add.s64 	%rd49, %rd2, %rd48;
	ld.global.f64 	%fd46, [%rd49];
	add.s32 	%r67, %r112, 2;
	mul.wide.u32 	%rd50, %r67, 8;
	add.s64 	%rd51, %rd1, %rd50;
	ld.global.f64 	%fd47, [%rd51];
	fma.rn.f64 	%fd48, %fd46, %fd47, %fd45;
	add.s32 	%r68, %r111, 3;
	mul.wide.u32 	%rd52, %r68, 8;
	add.s64 	%rd53, %rd2, %rd52;
	ld.global.f64 	%fd49, [%rd53];
	add.s32 	%r69, %r112, 3;
	mul.wide.u32 	%rd54, %r69, 8;
	add.s64 	%rd55, %rd1, %rd54;
	ld.global.f64 	%fd50, [%rd55];
	fma.rn.f64 	%fd51, %fd49, %fd50, %fd48;
	add.s32 	%r70, %r111, 4;
	mul.wide.u32 	%rd56, %r70, 8;
	add.s64 	%rd57, %rd2, %rd56;
	ld.global.f64 	%fd52, [%rd57];
	add.s32 	%r71, %r112, 4;
	mul.wide.u32 	%rd58, %r71, 8;
	add.s64 	%rd59, %rd1, %rd58;
	ld.global.f64 	%fd53, [%rd59];
	fma.rn.f64 	%fd54, %fd52, %fd53, %fd51;
	add.s32 	%r72, %r111, 5;
	mul.wide.u32 	%rd60, %r72, 8;
	add.s64 	%rd61, %rd2, %rd60;
	ld.global.f64 	%fd55, [%rd61];
	add.s32 	%r73, %r112, 5;
	mul.wide.u32 	%rd62, %r73, 8;
	add.s64 	%rd63, %rd1, %rd62;
	ld.global.f64 	%fd56, [%rd63];
	fma.rn.f64 	%fd57, %fd55, %fd56, %fd54;
	add.s32 	%r74, %r111, 6;
	mul.wide.u32 	%rd64, %r74, 8;
	add.s64 	%rd65, %rd2, %rd64;
	ld.global.f64 	%fd58, [%rd65];
	add.s32 	%r75, %r112, 6;
	mul.wide.u32 	%rd66, %r75, 8;
	add.s64 	%rd67, %rd1, %rd66;
	ld.global.f64 	%fd59, [%rd67];
	fma.rn.f64 	%fd60, %fd58, %fd59, %fd57;
	add.s32 	%r76, %r111, 7;
	mul.wide.u32 	%rd68, %r76, 8;
	add.s64 	%rd69, %rd2, %rd68;
	ld.global.f64 	%fd61, [%rd69];
	add.s32 	%r77, %r112, 7;
	mul.wide.u32 	%rd70, %r77, 8;
	add.s64 	%rd71, %rd1, %rd70;
	ld.global.f64 	%fd62, [%rd71];
	fma.rn.f64 	%fd63, %fd61, %fd62, %fd60;
	mul.wide.u32 	%rd72, %r62, 8;
	add.s64 	%rd73, %rd2, %rd72;
	ld.global.f64 	%fd64, [%rd73];
	mul.wide.u32 	%rd74, %r63, 8;
	add.s64 	%rd75, %rd1, %rd74;
	ld.global.f64 	%fd65, [%rd75];
	fma.rn.f64 	%fd124, %fd64, %fd65, %fd63;
	add.s32 	%r113, %r113, 16;
	add.s32 	%r112, %r112, 16;
	add.s32 	%r111, %r111, 16;
	setp.ne.s32 	%p4, %r113, 0;
	mov.u32 	%r115, %r5;
	@%p4 bra 	$L__BB0_5;
$L__BB0_6:
	setp.eq.s32 	%p5, %r3, 0;
	@%p5 bra 	$L__BB0_16;
	add.s32 	%r78, %r3, -1;
	setp.lt.u32 	%p6, %r78, 7;
	@%p6 bra 	$L__BB0_9;
	add.s32 	%r79, %r2, %r115;
	mul.wide.u32 	%rd76, %r79, 8;
	add.s64 	%rd77, %rd2, %rd76;
	ld.global.f64 	%fd67, [%rd77];
	add.s32 	%r80, %r115, %r10;
	mul.wide.u32 	%rd78, %r80, 8;
	add.s64 	%rd79, %rd1, %rd78;
	ld.global.f64 	%fd68, [%rd79];
	fma.rn.f64 	%fd69, %fd67, %fd68, %fd124;
	add.s32 	%r81, %r79, 1;
	mul.wide.u32 	%rd80, %r81, 8;
	add.s64 	%rd81, %rd2, %rd80;
	ld.global.f64 	%fd70, [%rd81];
	add.s32 	%r82, %r80, 1;
	mul.wide.u32 	%rd82, %r82, 8;
	add.s64 	%rd83, %rd1, %rd82;
	ld.global.f64 	%fd71, [%rd83];
	fma.rn.f64 	%fd72, %fd70, %fd71, %fd69;
	add.s32 	%r83, %r79, 2;
	mul.wide.u32 	%rd84, %r83, 8;
	add.s64 	%rd85, %rd2, %rd84;
	ld.global.f64 	%fd73, [%rd85];
	add.s32 	%r84, %r80, 2;
	mul.wide.u32 	%rd86, %r84, 8;
	add.s64 	%rd87, %rd1, %rd86;
	ld.global.f64 	%fd74, [%rd87];
	fma.rn.f64 	%fd75, %fd73, %fd74, %fd72;
	add.s32 	%r85, %r79, 3;
	mul.wide.u32 	%rd88, %r85, 8;
	add.s64 	%rd89, %rd2, %rd88;
	ld.global.f64 	%fd76, [%rd89];
	add.s32 	%r86, %r80, 3;
	mul.wide.u32 	%rd90, %r86, 8;
	add.s64 	%rd91, %rd1, %rd90;
	ld.global.f64 	%fd77, [%rd91];
	fma.rn.f64 	%fd78, %fd76, %fd77, %fd75;
	add.s32 	%r87, %r79, 4;
	mul.wide.u32 	%rd92, %r87, 8;
	add.s64 	%rd93, %rd2, %rd92;
	ld.global.f64 	%fd79, [%rd93];
	add.s32 	%r88, %r80, 4;
	mul.wide.u32 	%rd94, %r88, 8;
	add.s64 	%rd95, %rd1, %rd94;
	ld.global.f64 	%fd80, [%rd95];
	fma.rn.f64 	%fd81, %fd79, %fd80, %fd78;
	add.s32 	%r89, %r79, 5;
	mul.wide.u32 	%rd96, %r89, 8;
	add.s64 	%rd97, %rd2, %rd96;
	ld.global.f64 	%fd82, [%rd97];
	add.s32 	%r90, %r80, 5;
	mul.wide.u32 	%rd98, %r90, 8;
	add.s64 	%rd99, %rd1, %rd98;
	ld.global.f64 	%fd83, [%rd99];
	fma.rn.f64 	%fd84, %fd82, %fd83, %fd81;
	add.s32 	%r91, %r79, 6;
	mul.wide.u32 	%rd100, %r91, 8;
	add.s64 	%rd101, %rd2, %rd100;
	ld.global.f64 	%fd85, [%rd101];
	add.s32 	%r92, %r80, 6;
	mul.wide.u32 	%rd102, %r92, 8;
	add.s64 	%rd103, %rd1, %rd102;
	ld.global.f64 	%fd86, [%rd103];
	fma.rn.f64 	%fd87, %fd85, %fd86, %fd84;
	add.s32 	%r93, %r79, 7;
	mul.wide.u32 	%rd104, %r93, 8;
	add.s64 	%rd105, %rd2, %rd104;
	ld.global.f64 	%fd88, [%rd105];
	add.s32 	%r94, %r80, 7;
	mul.wide.u32 	%rd106, %r94, 8;
	add.s64 	%rd107, %rd1, %rd106;
	ld.global.f64 	%fd89, [%rd107];
	fma.rn.f64 	%fd124, %fd88, %fd89, %fd87;
	add.s32 	%r115, %r115, 8;
$L__BB0_9:
	setp.eq.s32 	%p7, %r4, 0;
	@%p7 bra 	$L__BB0_16;
	add.s32 	%r95, %r4, -1;
	setp.lt.u32 	%p8, %r95, 3;
	@%p8 bra 	$L__BB0_12;
	add.s32 	%r96, %r2, %r115;
	mul.wide.u32 	%rd108, %r96, 8;
	add.s64 	%rd109, %rd2, %rd108;
	ld.global.f64 	%fd91, [%rd109];
	add.s32 	%r97, %r115, %r10;
	mul.wide.u32 	%rd110, %r97, 8;
	add.s64 	%rd111, %rd1, %rd110;
	ld.global.f64 	%fd92, [%rd111];
	fma.rn.f64 	%fd93, %fd91, %fd92, %fd124;
	add.s32 	%r98, %r96, 1;
	mul.wide.u32 	%rd112, %r98, 8;
	add.s64 	%rd113, %rd2, %rd112;
	ld.global.f64 	%fd94, [%rd113];
	add.s32 	%r99, %r97, 1;
	mul.wide.u32 	%rd114, %r99, 8;
	add.s64 	%rd115, %rd1, %rd114;
	ld.global.f64 	%fd95, [%rd115];
	fma.rn.f64 	%fd96, %fd94, %fd95, %fd93;
	add.s32 	%r100, %r96, 2;
	mul.wide.u32 	%rd116, %r100, 8;
	add.s64 	%rd117, %rd2, %rd116;
	ld.global.f64 	%fd97, [%rd117];
	add.s32 	%r101, %r97, 2;
	mul.wide.u32 	%rd118, %r101, 8;
	add.s64 	%rd119, %rd1, %rd118;
	ld.global.f64 	%fd98, [%rd119];
	fma.rn.f64 	%fd99, %fd97, %fd98, %fd96;
	add.s32 	%r102, %r96, 3;
	mul.wide.u32 	%rd120, %r102, 8;
	add.s64 	%rd121, %rd2, %rd120;
	ld.global.f64 	%fd100, [%rd121];
	add.s32 	%r103, %r97, 3;
	mul.wide.u32 	%rd122, %r103, 8;
	add.s64 	%rd123, %rd1, %rd122;
	ld.global.f64 	%fd101, [%rd123];
	fma.rn.f64 	%fd124, %fd100, %fd101, %fd99;
	add.s32 	%r115, %r115, 4;
$L__BB0_12:
	setp.eq.s32 	%p9, %r6, 0;
	@%p9 bra 	$L__BB0_16;
	setp.eq.s32 	%p10, %r6, 1;
	add.s32 	%r23, %r2, %r115;
	mul.wide.u32 	%rd124, %r23, 8;
	add.s64 	%rd125, %rd2, %rd124;
	ld.global.f64 	%fd102, [%rd125];
	add.s32 	%r24, %r115, %r10;
	mul.wide.u32 	%rd126, %r24, 8;
	add.s64 	%rd127, %rd1, %rd126;
	ld.global.f64 	%fd103, [%rd127];
	fma.rn.f64 	%fd124, %fd102, %fd103, %fd124;
	@%p10 bra 	$L__BB0_16;
	setp.eq.s32 	%p11, %r6, 2;
	add.s32 	%r104, %r23, 1;
	mul.wide.u32 	%rd128, %r104, 8;
	add.s64 	%rd129, %rd2, %rd128;
	ld.global.f64 	%fd104, [%rd129];
	add.s32 	%r105, %r24, 1;
	mul.wide.u32 	%rd130, %r105, 8;
	add.s64 	%rd131, %rd1, %rd130;
	ld.global.f64 	%fd105, [%rd131];
	fma.rn.f64 	%fd124, %fd104, %fd105, %fd124;
	@%p11 bra 	$L__BB0_16;
	add.s32 	%r106, %r23, 2;
	mul.wide.u32 	%rd132, %r106, 8;
	add.s64 	%rd133, %rd2, %rd132;
	ld.global.f64 	%fd106, [%rd133];
	add.s32 	%r107, %r24, 2;
	mul.wide.u32 	%rd134, %r107, 8;
	add.s64 	%rd135, %rd1, %rd134;
	ld.global.f64 	%fd107, [%rd135];
	fma.rn.f64 	%fd124, %fd106, %fd107, %fd124;
$L__BB0_16:
	ld.param.f64 	%fd116, [new_df1_dx1_param_5];
	ld.param.u64 	%rd141, [new_df1_dx1_param_4];
	shl.b32 	%r108, %r110, 1;
	ld.global.f64 	%fd108, [%rd3];
	cvta.to.global.u64 	%rd136, %rd141;
	mul.wide.u32 	%rd137, %r108, 8;
	add.s64 	%rd138, %rd136, %rd137;
	ld.global.f64 	%fd109, [%rd138];
	fma.rn.f64 	%fd110, %fd108, %fd109, %fd124;
	ld.global.f64 	%fd111, [%rd3+8];
	ld.global.f64 	%fd112, [%rd138+8];
	fma.rn.f64 	%fd113, %fd111, %fd112, %fd110;
	add.f64 	%fd114, %fd113, %fd113;
	div.rn.f64 	%fd115, %fd114, %fd116;
	add.s32 	%r109, %r2, %r110;
	mul.wide.u32 	%rd139, %r109, 8;
	add.s64 	%rd140, %rd4, %rd139;
	st.global.f64 	[%rd140], %fd115;
	add.s32 	%r110, %r110, 1;
	setp.ne.s32 	%p12, %r110, %r26;
	@%p12 bra 	$L__BB0_3;
$L__BB0_17:
	ret;

}


// ===== COMPILED SASS (sm_100) =====

	.target	sm_100

	.elftype	@"ET_EXEC"


//--------------------- .note.nv.tkinfo           --------------------------
	.section	.note.nv.tkinfo,"",@"SHT_NOTE"
	.sectionflags	@"SHF_NOTE_NV_TKINFO"
	.tkinfo
        /*0018*/ 	.word	0x00000002
        /*0030*/ 	.string	""
        /*0030*/ 	.string	"ptxas"
        /*0030*/ 	.string	"Cuda compilation tools, release 13.0, V13.0.88"
        /*0030*/ 	.string	"Build cuda_13.0.r13.0/compiler.36424714_0"
        /*0030*/ 	.string	"-arch sm_100 -m 64 "



//--------------------- .note.nv.cuinfo           --------------------------
	.section	.note.nv.cuinfo,"",@"SHT_NOTE"
	.sectionflags	@"SHF_NOTE_NV_CUINFO"
        /*0018*/ 	.short	0x0002
        /*001a*/ 	.short	0x0064
        /*001c*/ 	.short	0x0082
	.zero		2


//--------------------- .nv.info                  --------------------------
	.section	.nv.info,"",@"SHT_CUDA_INFO"
	.align	4


	//----- nvinfo : EIATTR_REGCOUNT
	.align		4
        /*0000*/ 	.byte	0x04, 0x2f
        /*0002*/ 	.short	(.L_1 - .L_0)
	.align		4
.L_0:
        /*0004*/ 	.word	index@(new_df1_dx1)
        /*0008*/ 	.word	0x00000020


	//----- nvinfo : EIATTR_FRAME_SIZE
	.align		4
.L_1:
        /*000c*/ 	.byte	0x04, 0x11
        /*000e*/ 	.short	(.L_3 - .L_2)
	.align		4
.L_2:
        /*0010*/ 	.word	index@($__internal_0_$__cuda_sm20_div_rn_f64_full)
        /*0014*/ 	.word	0x00000000


	//----- nvinfo : EIATTR_FRAME_SIZE
	.align		4
.L_3:
        /*0018*/ 	.byte	0x04, 0x11
        /*001a*/ 	.short	(.L_5 - .L_4)
	.align		4
.L_4:
        /*001c*/ 	.word	index@(new_df1_dx1)
        /*0020*/ 	.word	0x00000000


	//----- nvinfo : EIATTR_MIN_STACK_SIZE
	.align		4
.L_5:
        /*0024*/ 	.byte	0x04, 0x12
        /*0026*/ 	.short	(.L_7 - .L_6)
	.align		4
.L_6:
        /*0028*/ 	.word	index@(new_df1_dx1)
        /*002c*/ 	.word	0x00000000
.L_7:


//--------------------- .nv.compat                --------------------------
	.section	.nv.compat,"",@"SHT_CUDA_COMPAT_INFO"
	.align	4
        /*0000*/ 	.byte	0x02, 0x09, 0x00, 0x00, 0x02, 0x02, 0x01, 0x00, 0x02, 0x05, 0x05, 0x00, 0x03, 0x07, 0x01, 0x01
        /*0010*/ 	.byte	0x02, 0x03, 0x00, 0x00, 0x02, 0x06, 0x01, 0x00, 0x04, 0x0b, 0x08, 0x00, 0x01, 0x00, 0x00, 0x00
        /*0020*/ 	.byte	0x00, 0x00, 0x00, 0x00


//--------------------- .nv.info.new_df1_dx1      --------------------------
	.section	.nv.info.new_df1_dx1,"",@"SHT_CUDA_INFO"
	.sectionflags	@""
	.align	4


	//----- nvinfo : EIATTR_CUDA_API_VERSION
	.align		4
        /*0000*/ 	.byte	0x04, 0x37
        /*0002*/ 	.short	(.L_9 - .L_8)
.L_8:
        /*0004*/ 	.word	0x00000082


	//----- nvinfo : EIATTR_KPARAM_INFO
	.align		4
.L_9:
        /*0008*/ 	.byte	0x04, 0x17
        /*000a*/ 	.short	(.L_11 - .L_10)
.L_10:
        /*000c*/ 	.word	0x00000000
        /*0010*/ 	.short	0x0008
        /*0012*/ 	.short	0x0038
        /*0014*/ 	.byte	0x00, 0xf0, 0x11, 0x00


	//----- nvinfo : EIATTR_KPARAM_INFO
	.align		4
.L_11:
        /*0018*/ 	.byte	0x04, 0x17
        /*001a*/ 	.short	(.L_13 - .L_12)
.L_12:
        /*001c*/ 	.word	0x00000000
        /*0020*/ 	.short	0x0007
        /*0022*/ 	.short	0x0034
        /*0024*/ 	.byte	0x00, 0xf0, 0x11, 0x00


	//----- nvinfo : EIATTR_KPARAM_INFO
	.align		4
.L_13:
        /*0028*/ 	.byte	0x04, 0x17
        /*002a*/ 	.short	(.L_15 - .L_14)
.L_14:
        /*002c*/ 	.word	0x00000000
        /*0030*/ 	.short	0x0006
        /*0032*/ 	.short	0x0030
        /*0034*/ 	.byte	0x00, 0xf0, 0x11, 0x00


	//----- nvinfo : EIATTR_KPARAM_INFO
	.align		4
.L_15:
        /*0038*/ 	.byte	0x04, 0x17
        /*003a*/ 	.short	(.L_17 - .L_16)
.L_16:
        /*003c*/ 	.word	0x00000000
        /*0040*/ 	.short	0x0005
        /*0042*/ 	.short	0x0028
        /*0044*/ 	.byte	0x00, 0xf0, 0x21, 0x00


	//----- nvinfo : EIATTR_KPARAM_INFO
	.align		4
.L_17:
        /*0048*/ 	.byte	0x04, 0x17
        /*004a*/ 	.short	(.L_19 - .L_18)
.L_18:
        /*004c*/ 	.word	0x00000000
        /*0050*/ 	.short	0x0004
        /*0052*/ 	.short	0x0020
        /*0054*/ 	.byte	0x00, 0xf5, 0x21, 0x00


	//----- nvinfo : EIATTR_KPARAM_INFO
	.align		4
.L_19:
        /*0058*/ 	.byte	0x04, 0x17
        /*005a*/ 	.short	(.L_21 - .L_20)
.L_20:
        /*005c*/ 	.word	0x00000000
        /*0060*/ 	.short	0x0003
        /*0062*/ 	.short	0x0018
        /*0064*/ 	.byte	0x00, 0xf5, 0x21, 0x00


	//----- nvinfo : EIATTR_KPARAM_INFO
	.align		4
.L_21:
        /*0068*/ 	.byte	0x04, 0x17
        /*006a*/ 	.short	(.L_23 - .L_22)
.L_22:
        /*006c*/ 	.word	0x00000000
        /*0070*/ 	.short	0x0002
        /*0072*/ 	.short	0x0010
        /*0074*/ 	.byte	0x00, 0xf5, 0x21, 0x00


	//----- nvinfo : EIATTR_KPARAM_INFO
	.align		4
.L_23:
        /*0078*/ 	.byte	0x04, 0x17
        /*007a*/ 	.short	(.L_25 - .L_24)
.L_24:
        /*007c*/ 	.word	0x00000000
        /*0080*/ 	.short	0x0001
        /*0082*/ 	.short	0x0008
        /*0084*/ 	.byte	0x00, 0xf5, 0x21, 0x00


	//----- nvinfo : EIATTR_KPARAM_INFO
	.align		4
.L_25:
        /*0088*/ 	.byte	0x04, 0x17
        /*008a*/ 	.short	(.L_27 - .L_26)
.L_26:
        /*008c*/ 	.word	0x00000000
        /*0090*/ 	.short	0x0000
        /*0092*/ 	.short	0x0000
        /*0094*/ 	.byte	0x00, 0xf5, 0x21, 0x00


	//----- nvinfo : EIATTR_SPARSE_MMA_MASK
	.align		4
.L_27:
        /*0098*/ 	.byte	0x03, 0x50
        /*009a*/ 	.short	0x0000


	//----- nvinfo : EIATTR_MAXREG_COUNT
	.align		4
        /*009c*/ 	.byte	0x03, 0x1b
        /*009e*/ 	.short	0x00ff


	//----- nvinfo : EIATTR_MERCURY_ISA_VERSION
	.align		4
        /*00a0*/ 	.byte	0x03, 0x5f
        /*00a2*/ 	.short	0x0101


	//----- nvinfo : EIATTR_VRC_CTA_INIT_COUNT
	.align		4
        /*00a4*/ 	.byte	0x02, 0x4a
	.zero		1
	.zero		1


	//----- nvinfo : EIATTR_EXIT_INSTR_OFFSETS
	.align		4
        /*00a8*/ 	.byte	0x04, 0x1c
        /*00aa*/ 	.short	(.L_29 - .L_28)


	//   ....[0]....
.L_28:
        /*00ac*/ 	.word	0x00000070


	//   ....[1]....
        /*00b0*/ 	.word	0x000000a0


	//   ....[2]....
        /*00b4*/ 	.word	0x00001480


	//----- nvinfo : EIATTR_CRS_STACK_SIZE
	.align		4
.L_29:
        /*00b8*/ 	.byte	0x04, 0x1e
        /*00ba*/ 	.short	(.L_31 - .L_30)
.L_30:
        /*00bc*/ 	.word	0x00000000


	//----- nvinfo : EIATTR_CBANK_PARAM_SIZE
	.align		4
.L_31:
        /*00c0*/ 	.byte	0x03, 0x19
        /*00c2*/ 	.short	0x003c


	//----- nvinfo : EIATTR_PARAM_CBANK
	.align		4
        /*00c4*/ 	.byte	0x04, 0x0a
        /*00c6*/ 	.short	(.L_33 - .L_32)
	.align		4
.L_32:
        /*00c8*/ 	.word	index@(.nv.constant0.new_df1_dx1)
        /*00cc*/ 	.short	0x0380
        /*00ce*/ 	.short	0x003c


	//----- nvinfo : EIATTR_SW_WAR
	.align		4
.L_33:
        /*00d0*/ 	.byte	0x04, 0x36
        /*00d2*/ 	.short	(.L_35 - .L_34)
.L_34:
        /*00d4*/ 	.word	0x00000008
.L_35:


//--------------------- .nv.callgraph             --------------------------
	.section	.nv.callgraph,"",@"SHT_CUDA_CALLGRAPH"
	.align	4
	.sectionentsize	8
	.align		4
        /*0000*/ 	.word	0x00000000
	.align		4
        /*0004*/ 	.word	0xffffffff
	.align		4
        /*0008*/ 	.word	0x00000000
	.align		4
        /*000c*/ 	.word	0xfffffffe
	.align		4
        /*0010*/ 	.word	0x00000000
	.align		4
        /*0014*/ 	.word	0xfffffffd
	.align		4
        /*0018*/ 	.word	0x00000000
	.align		4
        /*001c*/ 	.word	0xfffffffc


//--------------------- .text.new_df1_dx1         --------------------------
	.section	.text.new_df1_dx1,"ax",@progbits
	.align	128
        .global         new_df1_dx1
        .type           new_df1_dx1,@function
        .size           new_df1_dx1,(.L_x_14 - new_df1_dx1)
        .other          new_df1_dx1,@"STO_CUDA_ENTRY STV_DEFAULT"
new_df1_dx1:
.text.new_df1_dx1:
[----:B------:R-:W-:Y:S01]  /*0000*/  LDC R1, c[0x0][0x37c] ;  /* 0x0000df00ff017b82 */ /* 0x000fe20000000800 */
[----:B------:R-:W0:Y:S07]  /*0010*/  S2R R3, SR_TID.Z ;  /* 0x0000000000037919 */ /* 0x000e2e0000002300 */
[----:B------:R-:W0:Y:S01]  /*0020*/  S2UR UR4, SR_CTAID.Z ;  /* 0x00000000000479c3 */ /* 0x000e220000002700 */
[----:B------:R-:W1:Y:S07]  /*0030*/  LDCU UR6, c[0x0][0x3b8] ;  /* 0x00007700ff0677ac */ /* 0x000e6e0008000800 */
[----:B------:R-:W0:Y:S02]  /*0040*/  LDC R0, c[0x0][0x368] ;  /* 0x0000da00ff007b82 */ /* 0x000e240000000800 */
[----:B0-----:R-:W-:-:S05]  /*0050*/  IMAD R0, R0, UR4, R3 ;  /* 0x0000000400007c24 */ /* 0x001fca000f8e0203 */
[----:B-1----:R-:W-:-:S13]  /*0060*/  ISETP.GE.U32.AND P0, PT, R0, UR6, PT ;  /* 0x0000000600007c0c */ /* 0x002fda000bf06070 */
[----:B------:R-:W-:Y:S05]  /*0070*/  @P0 EXIT ;  /* 0x000000000000094d */ /* 0x000fea0003800000 */
[----:B------:R-:W0:Y:S02]  /*0080*/  LDC R11, c[0x0][0x3b0] ;  /* 0x0000ec00ff0b7b82 */ /* 0x000e240000000800 */
[----:B0-----:R-:W-:-:S13]  /*0090*/  ISETP.NE.AND P0, PT, R11, RZ, PT ;  /* 0x000000ff0b00720c */ /* 0x001fda0003f05270 */
[----:B------:R-:W-:Y:S05]  /*00a0*/  @!P0 EXIT ;  /* 0x000000000000894d */ /* 0x000fea0003800000 */
[----:B------:R-:W0:Y:S01]  /*00b0*/  S2R R3, SR_CTAID.X ;  /* 0x0000000000037919 */ /* 0x000e220000002500 */
[----:B------:R-:W1:Y:S01]  /*00c0*/  LDCU UR4, c[0x0][0x3b4] ;  /* 0x00007680ff0477ac */ /* 0x000e620008000800 */
[----:B------:R-:W2:Y:S01]  /*00d0*/  LDC.64 R8, c[0x0][0x390] ;  /* 0x0000e400ff087b82 */ /* 0x000ea20000000a00 */
[----:B------:R-:W-:Y:S01]  /*00e0*/  HFMA2 R25, -RZ, RZ, 0, 0 ;  /* 0x00000000ff197431 */ /* 0x000fe200000001ff */
[----:B------:R-:W3:Y:S01]  /*00f0*/  S2R R7, SR_CTAID.Y ;  /* 0x0000000000077919 */ /* 0x000ee20000002600 */
[C---:B------:R-:W-:Y:S01]  /*0100*/  LOP3.LUT R4, R11.reuse, 0x7, RZ, 0xc0, !PT ;  /* 0x000000070b047812 */ /* 0x040fe200078ec0ff */
[----:B-1----:R-:W-:Y:S01]  /*0110*/  IMAD R2, R11, UR4, RZ ;  /* 0x000000040b027c24 */ /* 0x002fe2000f8e02ff */
[----:B------:R-:W1:Y:S01]  /*0120*/  LDCU.64 UR4, c[0x0][0x358] ;  /* 0x00006b00ff0477ac */ /* 0x000e620008000a00 */
[----:B0-----:R-:W-:Y:S02]  /*0130*/  IMAD R5, R3, UR6, R0 ;  /* 0x0000000603057c24 */ /* 0x001fe4000f8e0200 */
[----:B------:R-:W-:-:S02]  /*0140*/  IMAD R3, R2, R3, RZ ;  /* 0x0000000302037224 */ /* 0x000fc400078e02ff */
[----:B---3--:R-:W-:Y:S02]  /*0150*/  IMAD R5, R2, R5, R7 ;  /* 0x0000000502057224 */ /* 0x008fe400078e0207 */
[----:B------:R-:W-:Y:S01]  /*0160*/  IMAD R2, R7, UR6, R0 ;  /* 0x0000000607027c24 */ /* 0x000fe2000f8e0200 */
[----:B------:R-:W-:Y:S01]  /*0170*/  IADD3 R7, PT, PT, R3, R7, RZ ;  /* 0x0000000703077210 */ /* 0x000fe20007ffe0ff */
[----:B------:R-:W-:Y:S02]  /*0180*/  IMAD.SHL.U32 R5, R5, 0x2, RZ ;  /* 0x0000000205057824 */ /* 0x000fe400078e00ff */
[----:B------:R-:W-:Y:S01]  /*0190*/  IMAD R2, R3, UR6, R2 ;  /* 0x0000000603027c24 */ /* 0x000fe2000f8e0202 */
[----:B------:R-:W-:Y:S01]  /*01a0*/  LOP3.LUT R3, R11, 0xf, RZ, 0xc0, !PT ;  /* 0x0000000f0b037812 */ /* 0x000fe200078ec0ff */
[----:B--2---:R-:W-:Y:S01]  /*01b0*/  IMAD.WIDE.U32 R8, R5, 0x8, R8 ;  /* 0x0000000805087825 */ /* 0x004fe200078e0008 */
[----:B------:R-:W-:-:S03]  /*01c0*/  LOP3.LUT R5, R11, 0xfffffff0, RZ, 0xc0, !PT ;  /* 0xfffffff00b057812 */ /* 0x000fc600078ec0ff */
[----:B------:R-:W-:Y:S01]  /*01d0*/  IMAD R6, R7, UR6, R0 ;  /* 0x0000000607067c24 */ /* 0x000fe2000f8e0200 */
[----:B------:R-:W-:Y:S01]  /*01e0*/  LOP3.LUT R7, R11, 0x3, RZ, 0xc0, !PT ;  /* 0x000000030b077812 */ /* 0x000fe200078ec0ff */
[----:B------:R-:W-:Y:S02]  /*01f0*/  IMAD.MOV R24, RZ, RZ, -R5 ;  /* 0x000000ffff187224 */ /* 0x000fe400078e0a05 */
[----:B-1----:R-:W-:-:S07]  /*0200*/  IMAD R6, R6, R11, 0x7 ;  /* 0x0000000706067424 */ /* 0x002fce00078e020b */
.L_x_7:
[----:B0-----:R-:W0:Y:S01]  /*0210*/  LDC R0, c[0x0][0x3b0] ;  /* 0x0000ec00ff007b82 */ /* 0x001e220000000800 */
[----:B------:R-:W-:Y:S02]  /*0220*/  MOV R21, RZ ;  /* 0x000000ff00157202 */ /* 0x000fe40000000f00 */
[----:B------:R-:W-:Y:S02]  /*0230*/  CS2R R28, SRZ ;  /* 0x00000000001c7805 */ /* 0x000fe4000001ff00 */
[----:B0-----:R-:W-:-:S13]  /*0240*/  ISETP.GE.U32.AND P0, PT, R0, 0x10, PT ;  /* 0x000000100000780c */ /* 0x001fda0003f06070 */
[----:B------:R-:W-:Y:S05]  /*0250*/  @!P0 BRA `(.L_x_0) ;  /* 0x0000000400e88947 */ /* 0x000fea0003800000 */
[----:B------:R-:W-:Y:S01]  /*0260*/  IMAD R23, R25, R0, 0x7 ;  /* 0x0000000719177424 */ /* 0x000fe200078e0200 */
[----:B------:R-:W-:Y:S01]  /*0270*/  MOV R20, R24 ;  /* 0x0000001800147202 */ /* 0x000fe20000000f00 */
[----:B------:R-:W-:Y:S01]  /*0280*/  IMAD.MOV.U32 R21, RZ, RZ, R6 ;  /* 0x000000ffff157224 */ /* 0x000fe200078e0006 */
[----:B------:R-:W-:-:S07]  /*0290*/  CS2R R28, SRZ ;  /* 0x00000000001c7805 */ /* 0x000fce000001ff00 */
.L_x_1:
[----:B------:R-:W0:Y:S01]  /*02a0*/  LDC.64 R12, c[0x0][0x388] ;  /* 0x0000e200ff0c7b82 */ /* 0x000e220000000a00 */
[----:B------:R-:W-:Y:S01]  /*02b0*/  VIADD R17, R21, 0xfffffff9 ;  /* 0xfffffff915117836 */ /* 0x000fe20000000000 */
[----:B------:R-:W-:-:S06]  /*02c0*/  IADD3 R27, PT, PT, R23, -0x7, RZ ;  /* 0xfffffff9171b7810 */ /* 0x000fcc0007ffe0ff */
[----:B------:R-:W1:Y:S01]  /*02d0*/  LDC.64 R10, c[0x0][0x398] ;  /* 0x0000e600ff0a7b82 */ /* 0x000e620000000a00 */
[----:B0-----:R-:W-:-:S06]  /*02e0*/  IMAD.WIDE.U32 R16, R17, 0x8, R12 ;  /* 0x0000000811107825 */ /* 0x001fcc00078e000c */
[----:B------:R-:W2:Y:S01]  /*02f0*/  LDG.E.64 R16, desc[UR4][R16.64] ;  /* 0x0000000410107981 */ /* 0x000ea2000c1e1b00 */
[----:B-1----:R-:W-:-:S05]  /*0300*/  IMAD.WIDE.U32 R26, R27, 0x8, R10 ;  /* 0x000000081b1a7825 */ /* 0x002fca00078e000a */
[----:B------:R-:W2:Y:S01]  /*0310*/  LDG.E.64 R14, desc[UR4][R26.64] ;  /* 0x000000041a0e7981 */ /* 0x000ea2000c1e1b00 */
[----:B------:R-:W-:-:S05]  /*0320*/  IADD3 R19, PT, PT, R23, -0x6, RZ ;  /* 0xfffffffa17137810 */ /* 0x000fca0007ffe0ff */
[----:B------:R-:W-:-:S06]  /*0330*/  IMAD.WIDE.U32 R18, R19, 0x8, R10 ;  /* 0x0000000813127825 */ /* 0x000fcc00078e000a */
[----:B------:R-:W3:Y:S01]  /*0340*/  LDG.E.64 R18, desc[UR4][R18.64] ;  /* 0x0000000412127981 */ /* 0x000ee2000c1e1b00 */
[----:B--2---:R-:W-:Y:S01]  /*0350*/  DFMA R28, R16, R14, R28 ;  /* 0x0000000e101c722b */ /* 0x004fe2000000001c */
[----:B------:R-:W-:-:S04]  /*0360*/  VIADD R15, R21, 0xfffffffa ;  /* 0xfffffffa150f7836 */ /* 0x000fc80000000000 */
[----:B------:R-:W-:-:S06]  /*0370*/  IMAD.WIDE.U32 R14, R15, 0x8, R12 ;  /* 0x000000080f0e7825 */ /* 0x000fcc00078e000c */
[----:B------:R-:W3:Y:S01]  /*0380*/  LDG.E.64 R14, desc[UR4][R14.64] ;  /* 0x000000040e0e7981 */ /* 0x000ee2000c1e1b00 */
[----:B------:R-:W-:-:S05]  /*0390*/  IADD3 R17, PT, PT, R23, -0x5, RZ ;  /* 0xfffffffb17117810 */ /* 0x000fca0007ffe0ff */
[----:B------:R-:W-:-:S05]  /*03a0*/  IMAD.WIDE.U32 R26, R17, 0x8, R10 ;  /* 0x00000008111a7825 */ /* 0x000fca00078e000a */
[----:B------:R-:W2:Y:S01]  /*03b0*/  LDG.E.64 R16, desc[UR4][R26.64] ;  /* 0x000000041a107981 */ /* 0x000ea2000c1e1b00 */
[----:B---3--:R-:W-:Y:S01]  /*03c0*/  DFMA R18, R14, R18, R28 ;  /* 0x000000120e12722b */ /* 0x008fe2000000001c */
[----:B------:R-:W-:-:S04]  /*03d0*/  VIADD R29, R21, 0xfffffffb ;  /* 0xfffffffb151d7836 */ /* 0x000fc80000000000 */
[----:B------:R-:W-:-:S05]  /*03e0*/  IMAD.WIDE.U32 R28, R29, 0x8, R12 ;  /* 0x000000081d1c7825 */ /* 0x000fca00078e000c */
[----:B------:R-:W2:Y:S01]  /*03f0*/  LDG.E.64 R14, desc[UR4][R28.64] ;  /* 0x000000041c0e7981 */ /* 0x000ea2000c1e1b00 */
[----:B------:R-:W-:Y:S01]  /*0400*/  IADD3 R22, PT, PT, R21, -0x4, RZ ;  /* 0xfffffffc15167810 */ /* 0x000fe20007ffe0ff */
[----:B--2---:R-:W-:Y:S01]  /*0410*/  DFMA R16, R14, R16, R18 ;  /* 0x000000100e10722b */ /* 0x004fe20000000012 */
[----:B------:R-:W-:-:S03]  /*0420*/  VIADD R19, R23, 0xfffffffc ;  /* 0xfffffffc17137836 */ /* 0x000fc60000000000 */
[----:B------:R-:W-:-:S04]  /*0430*/  IMAD.WIDE.U32 R14, R22, 0x8, R12 ;  /* 0x00000008160e7825 */ /* 0x000fc800078e000c */
[----:B------:R-:W-:Y:S02]  /*0440*/  IMAD.WIDE.U32 R18, R19, 0x8, R10 ;  /* 0x0000000813127825 */ /* 0x000fe400078e000a */
[----:B------:R-:W2:Y:S04]  /*0450*/  LDG.E.64 R14, desc[UR4][R14.64] ;  /* 0x000000040e0e7981 */ /* 0x000ea8000c1e1b00 */
[----:B------:R-:W2:Y:S02]  /*0460*/  LDG.E.64 R18, desc[UR4][R18.64] ;  /* 0x0000000412127981 */ /* 0x000ea4000c1e1b00 */
[----:B--2---:R-:W-:Y:S01]  /*0470*/  DFMA R18, R14, R18, R16 ;  /* 0x000000120e12722b */ /* 0x004fe20000000010 */
[----:B------:R-:W-:Y:S02]  /*0480*/  IADD3 R17, PT, PT, R21, -0x3, RZ ;  /* 0xfffffffd15117810 */ /* 0x000fe40007ffe0ff */
[----:B------:R-:W-:-:S03]  /*0490*/  IADD3 R16, PT, PT, R23, -0x3, RZ ;  /* 0xfffffffd17107810 */ /* 0x000fc60007ffe0ff */
[----:B------:R-:W-:-:S04]  /*04a0*/  IMAD.WIDE.U32 R28, R17, 0x8, R12 ;  /* 0x00000008111c7825 */ /* 0x000fc800078e000c */
[----:B------:R-:W-:Y:S01]  /*04b0*/  IMAD.WIDE.U32 R26, R16, 0x8, R10 ;  /* 0x00000008101a7825 */ /* 0x000fe200078e000a */
[----:B------:R-:W2:Y:S04]  /*04c0*/  LDG.E.64 R14, desc[UR4][R28.64] ;  /* 0x000000041c0e7981 */ /* 0x000ea8000c1e1b00 */
[----:B------:R-:W2:Y:S01]  /*04d0*/  LDG.E.64 R16, desc[UR4][R26.64] ;  /* 0x000000041a107981 */ /* 0x000ea2000c1e1b00 */
[----:B------:R-:W-:Y:S01]  /*04e0*/  VIADD R22, R21, 0xfffffffe ;  /* 0xfffffffe15167836 */ /* 0x000fe20000000000 */
[----:B--2---:R-:W-:Y:S01]  /*04f0*/  DFMA R16, R14, R16, R18 ;  /* 0x000000100e10722b */ /* 0x004fe20000000012 */
[----:B------:R-:W-:Y:S02]  /*0500*/  IADD3 R19, PT, PT, R23, -0x2, RZ ;  /* 0xfffffffe17137810 */ /* 0x000fe40007ffe0ff */
[----:B------:R-:W-:-:S04]  /*0510*/  IMAD.WIDE.U32 R14, R22, 0x8, R12 ;  /* 0x00000008160e7825 */ /* 0x000fc800078e000c */
[----:B------:R-:W-:Y:S02]  /*0520*/  IMAD.WIDE.U32 R18, R19, 0x8, R10 ;  /* 0x0000000813127825 */ /* 0x000fe400078e000a */
[----:B------:R-:W2:Y:S04]  /*0530*/  LDG.E.64 R14, desc[UR4][R14.64] ;  /* 0x000000040e0e7981 */ /* 0x000ea8000c1e1b00 */
[----:B------:R-:W2:Y:S02]  /*0540*/  LDG.E.64 R18, desc[UR4][R18.64] ;  /* 0x0000000412127981 */ /* 0x000ea4000c1e1b00 */
[----:B--2---:R-:W-:Y:S01]  /*0550*/  DFMA R18, R14, R18, R16 ;  /* 0x000000120e12722b */ /* 0x004fe20000000010 */
[----:B------:R-:W-:Y:S01]  /*0560*/  IADD3 R17, PT, PT, R21, -0x1, RZ ;  /* 0xffffffff15117810 */ /* 0x000fe20007ffe0ff */
[----:B------:R-:W-:-:S04]  /*0570*/  VIADD R16, R23, 0xffffffff ;  /* 0xffffffff17107836 */ /* 0x000fc80000000000 */
[----:B------:R-:W-:-:S04]  /*0580*/  IMAD.WIDE.U32 R28, R17, 0x8, R12 ;  /* 0x00000008111c7825 */ /* 0x000fc800078e000c */
[----:B------:R-:W-:Y:S01]  /*0590*/  IMAD.WIDE.U32 R26, R16, 0x8, R10 ;  /* 0x00000008101a7825 */ /* 0x000fe200078e000a */
[----:B------:R0:W2:Y:S04]  /*05a0*/  LDG.E.64 R14, desc[UR4][R28.64] ;  /* 0x000000041c0e7981 */ /* 0x0000a8000c1e1b00 */
[----:B------:R1:W2:Y:S01]  /*05b0*/  LDG.E.64 R16, desc[UR4][R26.64] ;  /* 0x000000041a107981 */ /* 0x0002a2000c1e1b00 */
[----:B0-----:R-:W-:-:S04]  /*05c0*/  IMAD.WIDE.U32 R28, R21, 0x8, R12 ;  /* 0x00000008151c7825 */ /* 0x001fc800078e000c */
[----:B-1----:R-:W-:Y:S01]  /*05d0*/  IMAD.WIDE.U32 R26, R23, 0x8, R10 ;  /* 0x00000008171a7825 */ /* 0x002fe200078e000a */
[----:B--2---:R-:W-:Y:S01]  /*05e0*/  DFMA R16, R14, R16, R18 ;  /* 0x000000100e10722b */ /* 0x004fe20000000012 */
[----:B------:R-:W2:Y:S04]  /*05f0*/  LDG.E.64 R14, desc[UR4][R28.64] ;  /* 0x000000041c0e7981 */ /* 0x000ea8000c1e1b00 */
[----:B------:R-:W2:Y:S03]  /*0600*/  LDG.E.64 R18, desc[UR4][R26.64] ;  /* 0x000000041a127981 */ /* 0x000ea6000c1e1b00 */
[----:B--2---:R-:W-:Y:S01]  /*0610*/  DFMA R18, R14, R18, R16 ;  /* 0x000000120e12722b */ /* 0x004fe20000000010 */
[----:B------:R-:W-:-:S02]  /*0620*/  IADD3 R15, PT, PT, R21, 0x1, RZ ;  /* 0x00000001150f7810 */ /* 0x000fc40007ffe0ff */
[----:B------:R-:W-:-:S03]  /*0630*/  IADD3 R17, PT, PT, R23, 0x1, RZ ;  /* 0x0000000117117810 */ /* 0x000fc60007ffe0ff */
[----:B------:R-:W-:-:S04]  /*0640*/  IMAD.WIDE.U32 R14, R15, 0x8, R12 ;  /* 0x000000080f0e7825 */ /* 0x000fc800078e000c */
[----:B------:R-:W-:Y:S02]  /*0650*/  IMAD.WIDE.U32 R16, R17, 0x8, R10 ;  /* 0x0000000811107825 */ /* 0x000fe400078e000a */
[----:B------:R-:W2:Y:S04]  /*0660*/  LDG.E.64 R14, desc[UR4][R14.64] ;  /* 0x000000040e0e7981 */ /* 0x000ea8000c1e1b00 */
[----:B------:R-:W2:Y:S02]  /*0670*/  LDG.E.64 R16, desc[UR4][R16.64] ;  /* 0x0000000410107981 */ /* 0x000ea4000c1e1b00 */
[----:B--2---:R-:W-:Y:S01]  /*0680*/  DFMA R16, R14, R16, R18 ;  /* 0x000000100e10722b */ /* 0x004fe20000000012 */
[----:B------:R-:W-:Y:S01]  /*0690*/  IADD3 R18, PT, PT, R23, 0x2, RZ ;  /* 0x0000000217127810 */ /* 0x000fe20007ffe0ff */
[----:B------:R-:W-:-:S04]  /*06a0*/  VIADD R19, R21, 0x2 ;  /* 0x0000000215137836 */ /* 0x000fc80000000000 */
[----:B------:R-:W-:-:S04]  /*06b0*/  IMAD.WIDE.U32 R28, R19, 0x8, R12 ;  /* 0x00000008131c7825 */ /* 0x000fc800078e000c */
[----:B------:R-:W-:Y:S01]  /*06c0*/  IMAD.WIDE.U32 R26, R18, 0x8, R10 ;  /* 0x00000008121a7825 */ /* 0x000fe200078e000a */
[----:B------:R-:W2:Y:S04]  /*06d0*/  LDG.E.64 R14, desc[UR4][R28.64] ;  /* 0x000000041c0e7981 */ /* 0x000ea8000c1e1b00 */
[----:B------:R-:W2:Y:S01]  /*06e0*/  LDG.E.64 R18, desc[UR4][R26.64] ;  /* 0x000000041a127981 */ /* 0x000ea2000c1e1b00 */
[----:B------:R-:W-:Y:S01]  /*06f0*/  IADD3 R22, PT, PT, R21, 0x3, RZ ;  /* 0x0000000315167810 */ /* 0x000fe20007ffe0ff */
[----:B--2---:R-:W-:Y:S01]  /*0700*/  DFMA R18, R14, R18, R16 ;  /* 0x000000120e12722b */ /* 0x004fe20000000010 */
[----:B------:R-:W-:-:S03]  /*0710*/  VIADD R17, R23, 0x3 ;  /* 0x0000000317117836 */ /* 0x000fc60000000000 */
[----:B------:R-:W-:-:S04]  /*0720*/  IMAD.WIDE.U32 R14, R22, 0x8, R12 ;  /* 0x00000008160e7825 */ /* 0x000fc800078e000c */
[----:B------:R-:W-:Y:S02]  /*0730*/  IMAD.WIDE.U32 R16, R17, 0x8, R10 ;  /* 0x0000000811107825 */ /* 0x000fe400078e000a */
[----:B------:R-:W2:Y:S04]  /*0740*/  LDG.E.64 R14, desc[UR4][R14.64] ;  /* 0x000000040e0e7981 */ /* 0x000ea8000c1e1b00 */
[----:B------:R-:W2:Y:S02]  /*0750*/  LDG.E.64 R16, desc[UR4][R16.64] ;  /* 0x0000000410107981 */ /* 0x000ea4000c1e1b00 */
[----:B--2---:R-:W-:Y:S01]  /*0760*/  DFMA R16, R14, R16, R18 ;  /* 0x000000100e10722b */ /* 0x004fe20000000012 */
[----:B------:R-:W-:Y:S02]  /*0770*/  IADD3 R19, PT, PT, R21, 0x4, RZ ;  /* 0x0000000415137810 */ /* 0x000fe40007ffe0ff */
[----:B------:R-:W-:-:S03]  /*0780*/  IADD3 R18, PT, PT, R23, 0x4, RZ ;  /* 0x0000000417127810 */ /* 0x000fc60007ffe0ff */
[----:B------:R-:W-:-:S04]  /*0790*/  IMAD.WIDE.U32 R28, R19, 0x8, R12 ;  /* 0x00000008131c7825 */ /* 0x000fc800078e000c */
[----:B------:R-:W-:Y:S01]  /*07a0*/  IMAD.WIDE.U32 R26, R18, 0x8, R10 ;  /* 0x00000008121a7825 */ /* 0x000fe200078e000a */
[----:B------:R-:W2:Y:S04]  /*07b0*/  LDG.E.64 R14, desc[UR4][R28.64] ;  /* 0x000000041c0e7981 */ /* 0x000ea8000c1e1b00 */
[----:B------:R-:W2:Y:S01]  /*07c0*/  LDG.E.64 R18, desc[UR4][R26.64] ;  /* 0x000000041a127981 */ /* 0x000ea2000c1e1b00 */
[----:B------:R-:W-:Y:S01]  /*07d0*/  VIADD R22, R21, 0x5 ;  /* 0x0000000515167836 */ /* 0x000fe20000000000 */
[----:B--2---:R-:W-:Y:S01]  /*07e0*/  DFMA R18, R14, R18, R16 ;  /* 0x000000120e12722b */ /* 0x004fe20000000010 */
[----:B------:R-:W-:Y:S02]  /*07f0*/  IADD3 R17, PT, PT, R23, 0x5, RZ ;  /* 0x0000000517117810 */ /* 0x000fe40007ffe0ff */
        /* <DEDUP_REMOVED lines=10> */
[----:B------:R0:W2:Y:S01]  /*08a0*/  LDG.E.64 R18, desc[UR4][R26.64] ;  /* 0x000000041a127981 */ /* 0x0000a2000c1e1b00 */
[C---:B------:R-:W-:Y:S01]  /*08b0*/  IADD3 R22, PT, PT, R21.reuse, 0x7, RZ ;  /* 0x0000000715167810 */ /* 0x040fe20007ffe0ff */
[----:B0-----:R-:W-:Y:S01]  /*08c0*/  VIADD R27, R21, 0x8 ;  /* 0x00000008151b7836 */ /* 0x001fe20000000000 */
[----:B--2---:R-:W-:Y:S01]  /*08d0*/  DFMA R18, R14, R18, R16 ;  /* 0x000000120e12722b */ /* 0x004fe20000000010 */
[C---:B------:R-:W-:Y:S02]  /*08e0*/  IADD3 R17, PT, PT, R23.reuse, 0x7, RZ ;  /* 0x0000000717117810 */ /* 0x040fe40007ffe0ff */
[----:B------:R-:W-:Y:S01]  /*08f0*/  IMAD.WIDE.U32 R14, R22, 0x8, R12 ;  /* 0x00000008160e7825 */ /* 0x000fe200078e000c */
[----:B------:R-:W-:-:S03]  /*0900*/  IADD3 R22, PT, PT, R23, 0x8, RZ ;  /* 0x0000000817167810 */ /* 0x000fc60007ffe0ff */
[----:B------:R-:W-:Y:S02]  /*0910*/  IMAD.WIDE.U32 R16, R17, 0x8, R10 ;  /* 0x0000000811107825 */ /* 0x000fe400078e000a */
[----:B------:R-:W2:Y:S02]  /*0920*/  LDG.E.64 R14, desc[UR4][R14.64] ;  /* 0x000000040e0e7981 */ /* 0x000ea4000c1e1b00 */
[----:B------:R-:W-:Y:S02]  /*0930*/  IMAD.WIDE.U32 R12, R27, 0x8, R12 ;  /* 0x000000081b0c7825 */ /* 0x000fe400078e000c */
[----:B------:R-:W2:Y:S02]  /*0940*/  LDG.E.64 R16, desc[UR4][R16.64] ;  /* 0x0000000410107981 */ /* 0x000ea4000c1e1b00 */
[----:B------:R-:W-:Y:S02]  /*0950*/  IMAD.WIDE.U32 R10, R22, 0x8, R10 ;  /* 0x00000008160a7825 */ /* 0x000fe400078e000a */
[----:B------:R-:W3:Y:S04]  /*0960*/  LDG.E.64 R12, desc[UR4][R12.64] ;  /* 0x000000040c0c7981 */ /* 0x000ee8000c1e1b00 */
[----:B------:R-:W3:Y:S01]  /*0970*/  LDG.E.64 R10, desc[UR4][R10.64] ;  /* 0x000000040a0a7981 */ /* 0x000ee2000c1e1b00 */
[----:B------:R-:W-:-:S04]  /*0980*/  IADD3 R20, PT, PT, R20, 0x10, RZ ;  /* 0x0000001014147810 */ /* 0x000fc80007ffe0ff */
[----:B------:R-:W-:Y:S01]  /*0990*/  ISETP.NE.AND P0, PT, R20, RZ, PT ;  /* 0x000000ff1400720c */ /* 0x000fe20003f05270 */
[----:B------:R-:W-:Y:S01]  /*09a0*/  VIADD R21, R21, 0x10 ;  /* 0x0000001015157836 */ /* 0x000fe20000000000 */
[----:B------:R-:W-:Y:S01]  /*09b0*/  IADD3 R23, PT, PT, R23, 0x10, RZ ;  /* 0x0000001017177810 */ /* 0x000fe20007ffe0ff */
[----:B--2---:R-:W-:-:S08]  /*09c0*/  DFMA R18, R14, R16, R18 ;  /* 0x000000100e12722b */ /* 0x004fd00000000012 */
[----:B---3--:R-:W-:Y:S02]  /*09d0*/  DFMA R28, R12, R10, R18 ;  /* 0x0000000a0c1c722b */ /* 0x008fe40000000012 */
[----:B------:R-:W-:Y:S09]  /*09e0*/  @P0 BRA `(.L_x_1) ;  /* 0xfffffff8002c0947 */ /* 0x000ff2000383ffff */
[----:B------:R-:W-:-:S07]  /*09f0*/  MOV R21, R5 ;  /* 0x0000000500157202 */ /* 0x000fce0000000f00 */
.L_x_0:
[----:B------:R-:W-:-:S13]  /*0a00*/  ISETP.NE.AND P0, PT, R3, RZ, PT ;  /* 0x000000ff0300720c */ /* 0x000fda0003f05270 */
[----:B------:R-:W-:Y:S05]  /*0a10*/  @!P0 BRA `(.L_x_2) ;  /* 0x0000000400f88947 */ /* 0x000fea0003800000 */
[----:B------:R-:W-:Y:S01]  /*0a20*/  VIADD R10, R3, 0xffffffff ;  /* 0xffffffff030a7836 */ /* 0x000fe20000000000 */
[----:B------:R-:W-:-:S04]  /*0a30*/  ISETP.NE.AND P1, PT, R4, RZ, PT ;  /* 0x000000ff0400720c */ /* 0x000fc80003f25270 */
[----:B------:R-:W-:-:S13]  /*0a40*/  ISETP.GE.U32.AND P0, PT, R10, 0x7, PT ;  /* 0x000000070a00780c */ /* 0x000fda0003f06070 */
[----:B------:R-:W-:Y:S05]  /*0a50*/  @!P0 BRA `(.L_x_3) ;  /* 0x0000000000ec8947 */ /* 0x000fea0003800000 */
[----:B------:R-:W0:Y:S01]  /*0a60*/  LDC.64 R12, c[0x0][0x388] ;  /* 0x0000e200ff0c7b82 */ /* 0x000e220000000a00 */
[-CC-:B------:R-:W-:Y:S02]  /*0a70*/  IMAD R27, R2, R0.reuse, R21.reuse ;  /* 0x00000000021b7224 */ /* 0x180fe400078e0215 */
[----:B------:R-:W-:-:S05]  /*0a80*/  IMAD R23, R25, R0, R21 ;  /* 0x0000000019177224 */ /* 0x000fca00078e0215 */
[----:B------:R-:W1:Y:S01]  /*0a90*/  LDC.64 R10, c[0x0][0x398] ;  /* 0x0000e600ff0a7b82 */ /* 0x000e620000000a00 */
[----:B0-----:R-:W-:-:S06]  /*0aa0*/  IMAD.WIDE.U32 R16, R27, 0x8, R12 ;  /* 0x000000081b107825 */ /* 0x001fcc00078e000c */
[----:B------:R-:W2:Y:S01]  /*0ab0*/  LDG.E.64 R16, desc[UR4][R16.64] ;  /* 0x0000000410107981 */ /* 0x000ea2000c1e1b00 */
[----:B-1----:R-:W-:-:S06]  /*0ac0*/  IMAD.WIDE.U32 R14, R23, 0x8, R10 ;  /* 0x00000008170e7825 */ /* 0x002fcc00078e000a */
[----:B------:R-:W2:Y:S01]  /*0ad0*/  LDG.E.64 R14, desc[UR4][R14.64] ;  /* 0x000000040e0e7981 */ /* 0x000ea2000c1e1b00 */
[----:B------:R-:W-:Y:S02]  /*0ae0*/  IADD3 R19, PT, PT, R27, 0x1, RZ ;  /* 0x000000011b137810 */ /* 0x000fe40007ffe0ff */
[----:B------:R-:W-:Y:S01]  /*0af0*/  IADD3 R18, PT, PT, R23, 0x1, RZ ;  /* 0x0000000117127810 */ /* 0x000fe20007ffe0ff */
[----:B--2---:R-:W-:Y:S02]  /*0b00*/  DFMA R28, R16, R14, R28 ;  /* 0x0000000e101c722b */ /* 0x004fe4000000001c */
[----:B------:R-:W-:-:S04]  /*0b10*/  IMAD.WIDE.U32 R14, R19, 0x8, R12 ;  /* 0x00000008130e7825 */ /* 0x000fc800078e000c */
[----:B------:R-:W-:Y:S02]  /*0b20*/  IMAD.WIDE.U32 R18, R18, 0x8, R10 ;  /* 0x0000000812127825 */ /* 0x000fe400078e000a */
[----:B------:R-:W2:Y:S04]  /*0b30*/  LDG.E.64 R14, desc[UR4][R14.64] ;  /* 0x000000040e0e7981 */ /* 0x000ea8000c1e1b00 */
[----:B------:R-:W2:Y:S01]  /*0b40*/  LDG.E.64 R18, desc[UR4][R18.64] ;  /* 0x0000000412127981 */ /* 0x000ea2000c1e1b00 */
[----:B------:R-:W-:Y:S01]  /*0b50*/  IADD3 R17, PT, PT, R23, 0x2, RZ ;  /* 0x0000000217117810 */ /* 0x000fe20007ffe0ff */
[----:B--2---:R-:W-:Y:S01]  /*0b60*/  DFMA R18, R14, R18, R28 ;  /* 0x000000120e12722b */ /* 0x004fe2000000001c */
[----:B------:R-:W-:-:S04]  /*0b70*/  VIADD R29, R27, 0x2 ;  /* 0x000000021b1d7836 */ /* 0x000fc80000000000 */
[----:B------:R-:W-:-:S04]  /*0b80*/  IMAD.WIDE.U32 R14, R29, 0x8, R12 ;  /* 0x000000081d0e7825 */ /* 0x000fc800078e000c */
[----:B------:R-:W-:Y:S02]  /*0b90*/  IMAD.WIDE.U32 R28, R17, 0x8, R10 ;  /* 0x00000008111c7825 */ /* 0x000fe400078e000a */
[----:B------:R-:W2:Y:S04]  /*0ba0*/  LDG.E.64 R14, desc[UR4][R14.64] ;  /* 0x000000040e0e7981 */ /* 0x000ea8000c1e1b00 */
[----:B------:R-:W2:Y:S01]  /*0bb0*/  LDG.E.64 R16, desc[UR4][R28.64] ;  /* 0x000000041c107981 */ /* 0x000ea2000c1e1b00 */
[----:B------:R-:W-:Y:S01]  /*0bc0*/  IADD3 R20, PT, PT, R27, 0x3, RZ ;  /* 0x000000031b147810 */ /* 0x000fe20007ffe0ff */
[----:B------:R-:W-:Y:S01]  /*0bd0*/  VIADD R22, R23, 0x3 ;  /* 0x0000000317167836 */ /* 0x000fe20000000000 */
[----:B--2---:R-:W-:-:S03]  /*0be0*/  DFMA R16, R14, R16, R18 ;  /* 0x000000100e10722b */ /* 0x004fc60000000012 */
        /* <DEDUP_REMOVED lines=9> */
[----:B------:R0:W2:Y:S05]  /*0c80*/  LDG.E.64 R14, desc[UR4][R28.64] ;  /* 0x000000041c0e7981 */ /* 0x0000aa000c1e1b00 */
[----:B------:R-:W2:Y:S01]  /*0c90*/  LDG.E.64 R16, desc[UR4][R16.64] ;  /* 0x0000000410107981 */ /* 0x000ea2000c1e1b00 */
[----:B------:R-:W-:Y:S01]  /*0ca0*/  VIADD R20, R27, 0x5 ;  /* 0x000000051b147836 */ /* 0x000fe20000000000 */
[----:B------:R-:W-:-:S05]  /*0cb0*/  IADD3 R22, PT, PT, R23, 0x5, RZ ;  /* 0x0000000517167810 */ /* 0x000fca0007ffe0ff */
[----:B0-----:R-:W-:Y:S01]  /*0cc0*/  IMAD.WIDE.U32 R28, R22, 0x8, R10 ;  /* 0x00000008161c7825 */ /* 0x001fe200078e000a */
[----:B--2---:R-:W-:-:S03]  /*0cd0*/  DFMA R16, R14, R16, R18 ;  /* 0x000000100e10722b */ /* 0x004fc60000000012 */
[----:B------:R-:W-:Y:S01]  /*0ce0*/  IMAD.WIDE.U32 R14, R20, 0x8, R12 ;  /* 0x00000008140e7825 */ /* 0x000fe200078e000c */
[----:B------:R-:W2:Y:S05]  /*0cf0*/  LDG.E.64 R18, desc[UR4][R28.64] ;  /* 0x000000041c127981 */ /* 0x000eaa000c1e1b00 */
[----:B------:R-:W2:Y:S01]  /*0d00*/  LDG.E.64 R14, desc[UR4][R14.64] ;  /* 0x000000040e0e7981 */ /* 0x000ea2000c1e1b00 */
[----:B------:R-:W-:Y:S01]  /*0d10*/  IADD3 R20, PT, PT, R27, 0x6, RZ ;  /* 0x000000061b147810 */ /* 0x000fe20007ffe0ff */
[----:B------:R-:W-:Y:S01]  /*0d20*/  VIADD R22, R23, 0x6 ;  /* 0x0000000617167836 */ /* 0x000fe20000000000 */
[----:B--2---:R-:W-:-:S03]  /*0d30*/  DFMA R18, R14, R18, R16 ;  /* 0x000000120e12722b */ /* 0x004fc60000000010 */
[----:B------:R-:W-:Y:S01]  /*0d40*/  IMAD.WIDE.U32 R16, R20, 0x8, R12 ;  /* 0x0000000814107825 */ /* 0x000fe200078e000c */
[----:B------:R-:W-:-:S03]  /*0d50*/  IADD3 R20, PT, PT, R27, 0x7, RZ ;  /* 0x000000071b147810 */ /* 0x000fc60007ffe0ff */
[----:B------:R-:W-:Y:S01]  /*0d60*/  IMAD.WIDE.U32 R14, R22, 0x8, R10 ;  /* 0x00000008160e7825 */ /* 0x000fe200078e000a */
[----:B------:R-:W-:Y:S01]  /*0d70*/  IADD3 R27, PT, PT, R23, 0x7, RZ ;  /* 0x00000007171b7810 */ /* 0x000fe20007ffe0ff */
[----:B------:R-:W2:Y:S02]  /*0d80*/  LDG.E.64 R16, desc[UR4][R16.64] ;  /* 0x0000000410107981 */ /* 0x000ea4000c1e1b00 */
[----:B------:R-:W-:Y:S02]  /*0d90*/  IMAD.WIDE.U32 R12, R20, 0x8, R12 ;  /* 0x00000008140c7825 */ /* 0x000fe400078e000c */
[----:B------:R-:W2:Y:S02]  /*0da0*/  LDG.E.64 R22, desc[UR4][R14.64] ;  /* 0x000000040e167981 */ /* 0x000ea4000c1e1b00 */
[----:B------:R-:W-:Y:S02]  /*0db0*/  IMAD.WIDE.U32 R10, R27, 0x8, R10 ;  /* 0x000000081b0a7825 */ /* 0x000fe400078e000a */
[----:B------:R-:W3:Y:S04]  /*0dc0*/  LDG.E.64 R12, desc[UR4][R12.64] ;  /* 0x000000040c0c7981 */ /* 0x000ee8000c1e1b00 */
[----:B------:R-:W3:Y:S01]  /*0dd0*/  LDG.E.64 R10, desc[UR4][R10.64] ;  /* 0x000000040a0a7981 */ /* 0x000ee2000c1e1b00 */
[----:B------:R-:W-:Y:S01]  /*0de0*/  VIADD R21, R21, 0x8 ;  /* 0x0000000815157836 */ /* 0x000fe20000000000 */
[----:B--2---:R-:W-:-:S08]  /*0df0*/  DFMA R18, R16, R22, R18 ;  /* 0x000000161012722b */ /* 0x004fd00000000012 */
[----:B---3--:R-:W-:-:S11]  /*0e00*/  DFMA R28, R12, R10, R18 ;  /* 0x0000000a0c1c722b */ /* 0x008fd60000000012 */
.L_x_3:
[----:B------:R-:W-:Y:S05]  /*0e10*/  @!P1 BRA `(.L_x_2) ;  /* 0x0000000000f89947 */ /* 0x000fea0003800000 */
[----:B------:R-:W-:Y:S02]  /*0e20*/  IADD3 R10, PT, PT, R4, -0x1, RZ ;  /* 0xffffffff040a7810 */ /* 0x000fe40007ffe0ff */
[----:B------:R-:W-:Y:S02]  /*0e30*/  ISETP.NE.AND P1, PT, R7, RZ, PT ;  /* 0x000000ff0700720c */ /* 0x000fe40003f25270 */
        /* <DEDUP_REMOVED lines=8> */
[----:B-1----:R-:W-:-:S05]  /*0ec0*/  IMAD.WIDE.U32 R16, R27, 0x8, R10 ;  /* 0x000000081b107825 */ /* 0x002fca00078e000a */
[----:B------:R-:W2:Y:S02]  /*0ed0*/  LDG.E.64 R14, desc[UR4][R16.64] ;  /* 0x00000004100e7981 */ /* 0x000ea4000c1e1b00 */
[----:B--2---:R-:W-:Y:S01]  /*0ee0*/  DFMA R18, R14, R18, R28 ;  /* 0x000000120e12722b */ /* 0x004fe2000000001c */
[----:B------:R-:W-:Y:S01]  /*0ef0*/  IADD3 R15, PT, PT, R27, 0x1, RZ ;  /* 0x000000011b0f7810 */ /* 0x000fe20007ffe0ff */
[----:B------:R-:W-:-:S04]  /*0f00*/  VIADD R29, R23, 0x1 ;  /* 0x00000001171d7836 */ /* 0x000fc80000000000 */
[----:B------:R-:W-:-:S04]  /*0f10*/  IMAD.WIDE.U32 R14, R15, 0x8, R10 ;  /* 0x000000080f0e7825 */ /* 0x000fc800078e000a */
[----:B------:R-:W-:Y:S02]  /*0f20*/  IMAD.WIDE.U32 R28, R29, 0x8, R12 ;  /* 0x000000081d1c7825 */ /* 0x000fe400078e000c */
[----:B------:R-:W2:Y:S04]  /*0f30*/  LDG.E.64 R14, desc[UR4][R14.64] ;  /* 0x000000040e0e7981 */ /* 0x000ea8000c1e1b00 */
[----:B------:R-:W2:Y:S01]  /*0f40*/  LDG.E.64 R16, desc[UR4][R28.64] ;  /* 0x000000041c107981 */ /* 0x000ea2000c1e1b00 */
[----:B------:R-:W-:Y:S02]  /*0f50*/  IADD3 R20, PT, PT, R27, 0x2, RZ ;  /* 0x000000021b147810 */ /* 0x000fe40007ffe0ff */
[----:B------:R-:W-:Y:S01]  /*0f60*/  IADD3 R22, PT, PT, R23, 0x2, RZ ;  /* 0x0000000217167810 */ /* 0x000fe20007ffe0ff */
[----:B------:R-:W-:Y:S01]  /*0f70*/  VIADD R27, R27, 0x3 ;  /* 0x000000031b1b7836 */ /* 0x000fe20000000000 */
[----:B------:R-:W-:Y:S01]  /*0f80*/  IADD3 R23, PT, PT, R23, 0x3, RZ ;  /* 0x0000000317177810 */ /* 0x000fe20007ffe0ff */
[----:B--2---:R-:W-:Y:S01]  /*0f90*/  DFMA R14, R14, R16, R18 ;  /* 0x000000100e0e722b */ /* 0x004fe20000000012 */
[----:B------:R-:W-:-:S04]  /*0fa0*/  IMAD.WIDE.U32 R16, R20, 0x8, R10 ;  /* 0x0000000814107825 */ /* 0x000fc800078e000a */
[----:B------:R-:W-:Y:S02]  /*0fb0*/  IMAD.WIDE.U32 R18, R22, 0x8, R12 ;  /* 0x0000000816127825 */ /* 0x000fe400078e000c */
[----:B------:R-:W2:Y:S02]  /*0fc0*/  LDG.E.64 R16, desc[UR4][R16.64] ;  /* 0x0000000410107981 */ /* 0x000ea4000c1e1b00 */
[----:B------:R-:W-:Y:S02]  /*0fd0*/  IMAD.WIDE.U32 R10, R27, 0x8, R10 ;  /* 0x000000081b0a7825 */ /* 0x000fe400078e000a */
[----:B------:R-:W2:Y:S02]  /*0fe0*/  LDG.E.64 R18, desc[UR4][R18.64] ;  /* 0x0000000412127981 */ /* 0x000ea4000c1e1b00 */
[----:B------:R-:W-:Y:S02]  /*0ff0*/  IMAD.WIDE.U32 R12, R23, 0x8, R12 ;  /* 0x00000008170c7825 */ /* 0x000fe400078e000c */
[----:B------:R-:W3:Y:S04]  /*1000*/  LDG.E.64 R10, desc[UR4][R10.64] ;  /* 0x000000040a0a7981 */ /* 0x000ee8000c1e1b00 */
[----:B------:R-:W3:Y:S01]  /*1010*/  LDG.E.64 R12, desc[UR4][R12.64] ;  /* 0x000000040c0c7981 */ /* 0x000ee2000c1e1b00 */
[----:B------:R-:W-:Y:S01]  /*1020*/  IADD3 R21, PT, PT, R21, 0x4, RZ ;  /* 0x0000000415157810 */ /* 0x000fe20007ffe0ff */
[----:B--2---:R-:W-:-:S08]  /*1030*/  DFMA R14, R16, R18, R14 ;  /* 0x00000012100e722b */ /* 0x004fd0000000000e */
[----:B---3--:R-:W-:-:S11]  /*1040*/  DFMA R28, R10, R12, R14 ;  /* 0x0000000c0a1c722b */ /* 0x008fd6000000000e */
.L_x_4:
        /* <DEDUP_REMOVED lines=9> */
[----:B------:R-:W-:Y:S01]  /*10e0*/  ISETP.NE.AND P0, PT, R7, 0x1, PT ;  /* 0x000000010700780c */ /* 0x000fe20003f05270 */
[----:B--2---:R-:W-:-:S12]  /*10f0*/  DFMA R28, R14, R16, R28 ;  /* 0x000000100e1c722b */ /* 0x004fd8000000001c */
[----:B------:R-:W-:Y:S05]  /*1100*/  @!P0 BRA `(.L_x_2) ;  /* 0x00000000003c8947 */ /* 0x000fea0003800000 */
[----:B------:R-:W-:Y:S01]  /*1110*/  ISETP.NE.AND P0, PT, R7, 0x2, PT ;  /* 0x000000020700780c */ /* 0x000fe20003f05270 */
[----:B------:R-:W-:Y:S01]  /*1120*/  VIADD R15, R19, 0x1 ;  /* 0x00000001130f7836 */ /* 0x000fe20000000000 */
[----:B------:R-:W-:-:S03]  /*1130*/  IADD3 R17, PT, PT, R21, 0x1, RZ ;  /* 0x0000000115117810 */ /* 0x000fc60007ffe0ff */
[----:B------:R-:W-:-:S04]  /*1140*/  IMAD.WIDE.U32 R14, R15, 0x8, R10 ;  /* 0x000000080f0e7825 */ /* 0x000fc800078e000a */
[----:B------:R-:W-:Y:S02]  /*1150*/  IMAD.WIDE.U32 R16, R17, 0x8, R12 ;  /* 0x0000000811107825 */ /* 0x000fe400078e000c */
[----:B------:R-:W2:Y:S02]  /*1160*/  LDG.E.64 R14, desc[UR4][R14.64] ;  /* 0x000000040e0e7981 */ /* 0x000ea4000c1e1b00 */
[----:B------:R-:W-:Y:S01]  /*1170*/  @P0 IADD3 R19, PT, PT, R19, 0x2, RZ ;  /* 0x0000000213130810 */ /* 0x000fe20007ffe0ff */
[----:B------:R-:W-:Y:S01]  /*1180*/  @P0 VIADD R21, R21, 0x2 ;  /* 0x0000000215150836 */ /* 0x000fe20000000000 */
[----:B------:R-:W2:Y:S03]  /*1190*/  LDG.E.64 R16, desc[UR4][R16.64] ;  /* 0x0000000410107981 */ /* 0x000ea6000c1e1b00 */
[----:B------:R-:W-:-:S04]  /*11a0*/  @P0 IMAD.WIDE.U32 R10, R19, 0x8, R10 ;  /* 0x00000008130a0825 */ /* 0x000fc800078e000a */
[----:B------:R-:W-:Y:S02]  /*11b0*/  @P0 IMAD.WIDE.U32 R12, R21, 0x8, R12 ;  /* 0x00000008150c0825 */ /* 0x000fe400078e000c */
[----:B------:R-:W3:Y:S04]  /*11c0*/  @P0 LDG.E.64 R10, desc[UR4][R10.64] ;  /* 0x000000040a0a0981 */ /* 0x000ee8000c1e1b00 */
[----:B------:R-:W3:Y:S01]  /*11d0*/  @P0 LDG.E.64 R12, desc[UR4][R12.64] ;  /* 0x000000040c0c0981 */ /* 0x000ee2000c1e1b00 */
[----:B--2---:R-:W-:-:S08]  /*11e0*/  DFMA R28, R14, R16, R28 ;  /* 0x000000100e1c722b */ /* 0x004fd0000000001c */
[----:B---3--:R-:W-:-:S11]  /*11f0*/  @P0 DFMA R28, R10, R12, R28 ;  /* 0x0000000c0a1c022b */ /* 0x008fd6000000001c */
.L_x_2:
[----:B------:R-:W0:Y:S01]  /*1200*/  LDC.64 R26, c[0x0][0x3a0] ;  /* 0x0000e800ff1a7b82 */ /* 0x000e220000000a00 */
[----:B------:R-:W-:Y:S01]  /*1210*/  SHF.L.U32 R11, R25, 0x1, RZ ;  /* 0x00000001190b7819 */ /* 0x000fe200000006ff */
[----:B------:R-:W2:Y:S01]  /*1220*/  LDG.E.64 R22, desc[UR4][R8.64] ;  /* 0x0000000408167981 */ /* 0x000ea2000c1e1b00 */
[----:B------:R-:W1:Y:S03]  /*1230*/  LDCU UR6, c[0x0][0x3ac] ;  /* 0x00007580ff0677ac */ /* 0x000e660008000800 */
[----:B------:R-:W3:Y:S02]  /*1240*/  LDG.E.64 R18, desc[UR4][R8.64+0x8] ;  /* 0x0000080408127981 */ /* 0x000ee4000c1e1b00 */
[----:B------:R-:W4:Y:S01]  /*1250*/  LDC.64 R12, c[0x0][0x3a8] ;  /* 0x0000ea00ff0c7b82 */ /* 0x000f220000000a00 */
[----:B0-----:R-:W-:-:S05]  /*1260*/  IMAD.WIDE.U32 R26, R11, 0x8, R26 ;  /* 0x000000080b1a7825 */ /* 0x001fca00078e001a */
[----:B------:R-:W2:Y:S04]  /*1270*/  LDG.E.64 R20, desc[UR4][R26.64] ;  /* 0x000000041a147981 */ /* 0x000ea8000c1e1b00 */
[----:B------:R-:W3:Y:S01]  /*1280*/  LDG.E.64 R10, desc[UR4][R26.64+0x8] ;  /* 0x000008041a0a7981 */ /* 0x000ee2000c1e1b00 */
[----:B-1----:R-:W4:Y:S01]  /*1290*/  MUFU.RCP64H R15, UR6 ;  /* 0x00000006000f7d08 */ /* 0x002f220008001800 */
[----:B------:R-:W-:-:S06]  /*12a0*/  MOV R14, 0x1 ;  /* 0x00000001000e7802 */ /* 0x000fcc0000000f00 */
[----:B----4-:R-:W-:-:S08]  /*12b0*/  DFMA R16, R14, -R12, 1 ;  /* 0x3ff000000e10742b */ /* 0x010fd0000000080c */
[----:B------:R-:W-:-:S08]  /*12c0*/  DFMA R16, R16, R16, R16 ;  /* 0x000000101010722b */ /* 0x000fd00000000010 */
[----:B------:R-:W-:Y:S01]  /*12d0*/  DFMA R16, R14, R16, R14 ;  /* 0x000000100e10722b */ /* 0x000fe2000000000e */
[----:B------:R-:W-:Y:S01]  /*12e0*/  BSSY.RECONVERGENT B0, `(.L_x_5) ;  /* 0x0000011000007945 */ /* 0x000fe20003800200 */
[----:B--2---:R-:W-:-:S08]  /*12f0*/  DFMA R20, R22, R20, R28 ;  /* 0x000000141614722b */ /* 0x004fd0000000001c */
[----:B---3--:R-:W-:Y:S02]  /*1300*/  DFMA R10, R18, R10, R20 ;  /* 0x0000000a120a722b */ /* 0x008fe40000000014 */
[----:B------:R-:W-:-:S06]  /*1310*/  DFMA R18, R16, -R12, 1 ;  /* 0x3ff000001012742b */ /* 0x000fcc000000080c */
[----:B------:R-:W-:Y:S02]  /*1320*/  DADD R14, R10, R10 ;  /* 0x000000000a0e7229 */ /* 0x000fe4000000000a */
[----:B------:R-:W-:-:S08]  /*1330*/  DFMA R18, R16, R18, R16 ;  /* 0x000000121012722b */ /* 0x000fd00000000010 */
[----:B------:R-:W-:-:S08]  /*1340*/  DMUL R10, R14, R18 ;  /* 0x000000120e0a7228 */ /* 0x000fd00000000000 */
[----:B------:R-:W-:-:S08]  /*1350*/  DFMA R12, R10, -R12, R14 ;  /* 0x8000000c0a0c722b */ /* 0x000fd0000000000e */
[----:B------:R-:W-:Y:S01]  /*1360*/  DFMA R10, R18, R12, R10 ;  /* 0x0000000c120a722b */ /* 0x000fe2000000000a */
[----:B------:R-:W-:-:S09]  /*1370*/  FSETP.GEU.AND P1, PT, |R15|, 6.5827683646048100446e-37, PT ;  /* 0x036000000f00780b */ /* 0x000fd20003f2e200 */
[----:B------:R-:W-:-:S05]  /*1380*/  FFMA R0, RZ, UR6, R11 ;  /* 0x00000006ff007c23 */ /* 0x000fca000800000b */
[----:B------:R-:W-:-:S13]  /*1390*/  FSETP.GT.AND P0, PT, |R0|, 1.469367938527859385e-39, PT ;  /* 0x001000000000780b */ /* 0x000fda0003f04200 */
[----:B------:R-:W-:Y:S05]  /*13a0*/  @P0 BRA P1, `(.L_x_6) ;  /* 0x0000000000100947 */ /* 0x000fea0000800000 */
[----:B------:R-:W-:-:S07]  /*13b0*/  MOV R0, 0x13d0 ;  /* 0x000013d000007802 */ /* 0x000fce0000000f00 */
[----:B------:R-:W-:Y:S05]  /*13c0*/  CALL.REL.NOINC `($__internal_0_$__cuda_sm20_div_rn_f64_full) ;  /* 0x0000000000307944 */ /* 0x000fea0003c00000 */
[----:B------:R-:W-:Y:S01]  /*13d0*/  IMAD.MOV.U32 R10, RZ, RZ, R18 ;  /* 0x000000ffff0a7224 */ /* 0x000fe200078e0012 */
[----:B------:R-:W-:-:S07]  /*13e0*/  MOV R11, R19 ;  /* 0x00000013000b7202 */ /* 0x000fce0000000f00 */
.L_x_6:
[----:B------:R-:W-:Y:S05]  /*13f0*/  BSYNC.RECONVERGENT B0 ;  /* 0x0000000000007941 */ /* 0x000fea0003800200 */
.L_x_5:
[----:B------:R-:W0:Y:S01]  /*1400*/  LDC.64 R12, c[0x0][0x380] ;  /* 0x0000e000ff0c7b82 */ /* 0x000e220000000a00 */
[----:B------:R-:W1:Y:S02]  /*1410*/  LDCU UR6, c[0x0][0x3b0] ;  /* 0x00007600ff0677ac */ /* 0x000e640008000800 */
[----:B-1----:R-:W-:Y:S01]  /*1420*/  IMAD R15, R2, UR6, R25 ;  /* 0x00000006020f7c24 */ /* 0x002fe2000f8e0219 */
[----:B------:R-:W-:-:S03]  /*1430*/  IADD3 R25, PT, PT, R25, 0x1, RZ ;  /* 0x0000000119197810 */ /* 0x000fc60007ffe0ff */
[----:B0-----:R-:W-:Y:S01]  /*1440*/  IMAD.WIDE.U32 R12, R15, 0x8, R12 ;  /* 0x000000080f0c7825 */ /* 0x001fe200078e000c */
[----:B------:R-:W-:-:S04]  /*1450*/  ISETP.NE.AND P0, PT, R25, UR6, PT ;  /* 0x0000000619007c0c */ /* 0x000fc8000bf05270 */
[----:B------:R0:W-:Y:S09]  /*1460*/  STG.E.64 desc[UR4][R12.64], R10 ;  /* 0x0000000a0c007986 */ /* 0x0001f2000c101b04 */
[----:B------:R-:W-:Y:S05]  /*1470*/  @P0 BRA `(.L_x_7) ;  /* 0xffffffec00640947 */ /* 0x000fea000383ffff */
[----:B------:R-:W-:Y:S05]  /*1480*/  EXIT ;  /* 0x000000000000794d */ /* 0x000fea0003800000 */
        .weak           $__internal_0_$__cuda_sm20_div_rn_f64_full
        .type           $__internal_0_$__cuda_sm20_div_rn_f64_full,@function
        .size           $__internal_0_$__cuda_sm20_div_rn_f64_full,(.L_x_14 - $__internal_0_$__cuda_sm20_div_rn_f64_full)
$__internal_0_$__cuda_sm20_div_rn_f64_full:
[----:B------:R-:W0:Y:S01]  /*1490*/  LDC.64 R10, c[0x0][0x3a8] ;  /* 0x0000ea00ff0a7b82 */ /* 0x000e220000000a00 */
[C---:B------:R-:W-:Y:S01]  /*14a0*/  FSETP.GEU.AND P2, PT, |R15|.reuse, 1.469367938527859385e-39, PT ;  /* 0x001000000f00780b */ /* 0x040fe20003f4e200 */
[----:B------:R-:W-:Y:S01]  /*14b0*/  BSSY.RECONVERGENT B1, `(.L_x_8) ;  /* 0x0000053000017945 */ /* 0x000fe20003800200 */
[----:B------:R-:W-:Y:S02]  /*14c0*/  LOP3.LUT R26, R15, 0x7ff00000, RZ, 0xc0, !PT ;  /* 0x7ff000000f1a7812 */ /* 0x000fe400078ec0ff */
[----:B------:R-:W-:Y:S02]  /*14d0*/  MOV R29, 0x1ca00000 ;  /* 0x1ca00000001d7802 */ /* 0x000fe40000000f00 */
[----:B------:R-:W-:Y:S02]  /*14e0*/  MOV R18, 0x1 ;  /* 0x0000000100127802 */ /* 0x000fe40000000f00 */
[C---:B0-----:R-:W-:Y:S02]  /*14f0*/  FSETP.GEU.AND P0, PT, |R11|.reuse, 1.469367938527859385e-39, PT ;  /* 0x001000000b00780b */ /* 0x041fe40003f0e200 */
[----:B------:R-:W-:-:S02]  /*1500*/  LOP3.LUT R12, R11, 0x800fffff, RZ, 0xc0, !PT ;  /* 0x800fffff0b0c7812 */ /* 0x000fc400078ec0ff */
[----:B------:R-:W-:Y:S02]  /*1510*/  LOP3.LUT R27, R11, 0x7ff00000, RZ, 0xc0, !PT ;  /* 0x7ff000000b1b7812 */ /* 0x000fe400078ec0ff */
[----:B------:R-:W-:Y:S01]  /*1520*/  LOP3.LUT R13, R12, 0x3ff00000, RZ, 0xfc, !PT ;  /* 0x3ff000000c0d7812 */ /* 0x000fe200078efcff */
[----:B------:R-:W-:Y:S01]  /*1530*/  IMAD.MOV.U32 R12, RZ, RZ, R10 ;  /* 0x000000ffff0c7224 */ /* 0x000fe200078e000a */
[----:B------:R-:W-:-:S04]  /*1540*/  ISETP.GE.U32.AND P1, PT, R26, R27, PT ;  /* 0x0000001b1a00720c */ /* 0x000fc80003f26070 */
[----:B------:R-:W-:Y:S01]  /*1550*/  SEL R29, R29, 0x63400000, !P1 ;  /* 0x634000001d1d7807 */ /* 0x000fe20004800000 */
[----:B------:R-:W0:Y:S03]  /*1560*/  @!P0 LDC.64 R16, c[0x0][0x3a8] ;  /* 0x0000ea00ff108b82 */ /* 0x000e260000000a00 */
[----:B------:R-:W-:-:S04]  /*1570*/  @!P2 LOP3.LUT R20, R29, 0x80000000, R15, 0xf8, !PT ;  /* 0x800000001d14a812 */ /* 0x000fc800078ef80f */
[----:B------:R-:W-:Y:S01]  /*1580*/  @!P2 LOP3.LUT R21, R20, 0x100000, RZ, 0xfc, !PT ;  /* 0x001000001415a812 */ /* 0x000fe200078efcff */
[----:B------:R-:W-:Y:S01]  /*1590*/  @!P2 IMAD.MOV.U32 R20, RZ, RZ, RZ ;  /* 0x000000ffff14a224 */ /* 0x000fe200078e00ff */
[----:B0-----:R-:W-:Y:S01]  /*15a0*/  @!P0 DMUL R12, R16, 8.98846567431157953865e+307 ;  /* 0x7fe00000100c8828 */ /* 0x001fe20000000000 */
[----:B------:R-:W-:Y:S02]  /*15b0*/  LOP3.LUT R17, R29, 0x800fffff, R15, 0xf8, !PT ;  /* 0x800fffff1d117812 */ /* 0x000fe400078ef80f */
[----:B------:R-:W-:-:S03]  /*15c0*/  MOV R16, R14 ;  /* 0x0000000e00107202 */ /* 0x000fc60000000f00 */
[----:B------:R-:W0:Y:S03]  /*15d0*/  MUFU.RCP64H R19, R13 ;  /* 0x0000000d00137308 */ /* 0x000e260000001800 */
[----:B------:R-:W-:Y:S02]  /*15e0*/  @!P2 DFMA R16, R16, 2, -R20 ;  /* 0x400000001010a82b */ /* 0x000fe40000000814 */
[----:B0-----:R-:W-:-:S08]  /*15f0*/  DFMA R20, R18, -R12, 1 ;  /* 0x3ff000001214742b */ /* 0x001fd0000000080c */
[----:B------:R-:W-:-:S08]  /*1600*/  DFMA R20, R20, R20, R20 ;  /* 0x000000141414722b */ /* 0x000fd00000000014 */
[----:B------:R-:W-:-:S08]  /*1610*/  DFMA R20, R18, R20, R18 ;  /* 0x000000141214722b */ /* 0x000fd00000000012 */
[----:B------:R-:W-:-:S08]  /*1620*/  DFMA R18, R20, -R12, 1 ;  /* 0x3ff000001412742b */ /* 0x000fd0000000080c */
[----:B------:R-:W-:-:S08]  /*1630*/  DFMA R18, R20, R18, R20 ;  /* 0x000000121412722b */ /* 0x000fd00000000014 */
[----:B------:R-:W-:-:S08]  /*1640*/  DMUL R20, R18, R16 ;  /* 0x0000001012147228 */ /* 0x000fd00000000000 */
[----:B------:R-:W-:-:S08]  /*1650*/  DFMA R22, R20, -R12, R16 ;  /* 0x8000000c1416722b */ /* 0x000fd00000000010 */
[----:B------:R-:W-:Y:S01]  /*1660*/  DFMA R22, R18, R22, R20 ;  /* 0x000000161216722b */ /* 0x000fe20000000014 */
[----:B------:R-:W-:Y:S01]  /*1670*/  MOV R20, R26 ;  /* 0x0000001a00147202 */ /* 0x000fe20000000f00 */
[----:B------:R-:W-:Y:S01]  /*1680*/  IMAD.MOV.U32 R21, RZ, RZ, R27 ;  /* 0x000000ffff157224 */ /* 0x000fe200078e001b */
[----:B------:R-:W-:Y:S02]  /*1690*/  @!P2 LOP3.LUT R20, R17, 0x7ff00000, RZ, 0xc0, !PT ;  /* 0x7ff000001114a812 */ /* 0x000fe400078ec0ff */
[----:B------:R-:W-:Y:S02]  /*16a0*/  @!P0 LOP3.LUT R21, R13, 0x7ff00000, RZ, 0xc0, !PT ;  /* 0x7ff000000d158812 */ /* 0x000fe400078ec0ff */
[----:B------:R-:W-:-:S04]  /*16b0*/  IADD3 R18, PT, PT, R20, -0x1, RZ ;  /* 0xffffffff14127810 */ /* 0x000fc80007ffe0ff */
[----:B------:R-:W-:Y:S02]  /*16c0*/  ISETP.GT.U32.AND P0, PT, R18, 0x7feffffe, PT ;  /* 0x7feffffe1200780c */ /* 0x000fe40003f04070 */
[----:B------:R-:W-:-:S04]  /*16d0*/  IADD3 R18, PT, PT, R21, -0x1, RZ ;  /* 0xffffffff15127810 */ /* 0x000fc80007ffe0ff */
[----:B------:R-:W-:-:S13]  /*16e0*/  ISETP.GT.U32.OR P0, PT, R18, 0x7feffffe, P0 ;  /* 0x7feffffe1200780c */ /* 0x000fda0000704470 */
[----:B------:R-:W-:Y:S05]  /*16f0*/  @P0 BRA `(.L_x_9) ;  /* 0x0000000000600947 */ /* 0x000fea0003800000 */
[----:B------:R-:W-:Y:S02]  /*1700*/  VIADDMNMX R26, R26, -R27, 0xb9600000, !PT ;  /* 0xb96000001a1a7446 */ /* 0x000fe4000780091b */
[----:B------:R-:W-:Y:S02]  /*1710*/  MOV R14, RZ ;  /* 0x000000ff000e7202 */ /* 0x000fe40000000f00 */
[----:B------:R-:W-:-:S05]  /*1720*/  VIMNMX R26, PT, PT, R26, 0x46a00000, PT ;  /* 0x46a000001a1a7848 */ /* 0x000fca0003fe0100 */
[----:B------:R-:W-:-:S05]  /*1730*/  IMAD.IADD R29, R26, 0x1, -R29 ;  /* 0x000000011a1d7824 */ /* 0x000fca00078e0a1d */
[----:B------:R-:W-:-:S06]  /*1740*/  IADD3 R15, PT, PT, R29, 0x7fe00000, RZ ;  /* 0x7fe000001d0f7810 */ /* 0x000fcc0007ffe0ff */
[----:B------:R-:W-:-:S10]  /*1750*/  DMUL R18, R22, R14 ;  /* 0x0000000e16127228 */ /* 0x000fd40000000000 */
[----:B------:R-:W-:-:S13]  /*1760*/  FSETP.GTU.AND P0, PT, |R19|, 1.469367938527859385e-39, PT ;  /* 0x001000001300780b */ /* 0x000fda0003f0c200 */
[----:B------:R-:W-:Y:S05]  /*1770*/  @P0 BRA `(.L_x_10) ;  /* 0x0000000000980947 */ /* 0x000fea0003800000 */
[----:B------:R-:W-:Y:S01]  /*1780*/  DFMA R12, R22, -R12, R16 ;  /* 0x8000000c160c722b */ /* 0x000fe20000000010 */
[----:B------:R-:W-:-:S09]  /*1790*/  IMAD.MOV.U32 R14, RZ, RZ, RZ ;  /* 0x000000ffff0e7224 */ /* 0x000fd200078e00ff */
[C---:B------:R-:W-:Y:S02]  /*17a0*/  FSETP.NEU.AND P0, PT, R13.reuse, RZ, PT ;  /* 0x000000ff0d00720b */ /* 0x040fe40003f0d000 */
[----:B------:R-:W-:-:S04]  /*17b0*/  LOP3.LUT R17, R13, 0x80000000, R11, 0x48, !PT ;  /* 0x800000000d117812 */ /* 0x000fc800078e480b */
[----:B------:R-:W-:-:S07]  /*17c0*/  LOP3.LUT R15, R17, R15, RZ, 0xfc, !PT ;  /* 0x0000000f110f7212 */ /* 0x000fce00078efcff */
[----:B------:R-:W-:Y:S05]  /*17d0*/  @!P0 BRA `(.L_x_10) ;  /* 0x0000000000808947 */ /* 0x000fea0003800000 */
[C---:B------:R-:W-:Y:S01]  /*17e0*/  IADD3 R11, PT, PT, -R29.reuse, RZ, RZ ;  /* 0x000000ff1d0b7210 */ /* 0x040fe20007ffe1ff */
[----:B------:R-:W-:Y:S01]  /*17f0*/  DMUL.RP R14, R22, R14 ;  /* 0x0000000e160e7228 */ /* 0x000fe20000008000 */
[----:B------:R-:W-:Y:S02]  /*1800*/  MOV R10, RZ ;  /* 0x000000ff000a7202 */ /* 0x000fe40000000f00 */
[----:B------:R-:W-:-:S04]  /*1810*/  IADD3 R29, PT, PT, -R29, -0x43300000, RZ ;  /* 0xbcd000001d1d7810 */ /* 0x000fc80007ffe1ff */
[----:B------:R-:W-:-:S03]  /*1820*/  DFMA R10, R18, -R10, R22 ;  /* 0x8000000a120a722b */ /* 0x000fc60000000016 */
[----:B------:R-:W-:-:S07]  /*1830*/  LOP3.LUT R17, R15, R17, RZ, 0x3c, !PT ;  /* 0x000000110f117212 */ /* 0x000fce00078e3cff */
[----:B------:R-:W-:-:S04]  /*1840*/  FSETP.NEU.AND P0, PT, |R11|, R29, PT ;  /* 0x0000001d0b00720b */ /* 0x000fc80003f0d200 */
[----:B------:R-:W-:Y:S02]  /*1850*/  FSEL R18, R14, R18, !P0 ;  /* 0x000000120e127208 */ /* 0x000fe40004000000 */
[----:B------:R-:W-:Y:S01]  /*1860*/  FSEL R19, R17, R19, !P0 ;  /* 0x0000001311137208 */ /* 0x000fe20004000000 */
[----:B------:R-:W-:Y:S06]  /*1870*/  BRA `(.L_x_10) ;  /* 0x0000000000587947 */ /* 0x000fec0003800000 */
.L_x_9:
[----:B------:R-:W-:-:S14]  /*1880*/  DSETP.NAN.AND P0, PT, R14, R14, PT ;  /* 0x0000000e0e00722a */ /* 0x000fdc0003f08000 */
[----:B------:R-:W-:Y:S05]  /*1890*/  @P0 BRA `(.L_x_11) ;  /* 0x0000000000480947 */ /* 0x000fea0003800000 */
[----:B------:R-:W0:Y:S02]  /*18a0*/  LDC.64 R12, c[0x0][0x3a8] ;  /* 0x0000ea00ff0c7b82 */ /* 0x000e240000000a00 */
[----:B0-----:R-:W-:-:S14]  /*18b0*/  DSETP.NAN.AND P0, PT, R12, R12, PT ;  /* 0x0000000c0c00722a */ /* 0x001fdc0003f08000 */
[----:B------:R-:W-:Y:S05]  /*18c0*/  @P0 BRA `(.L_x_12) ;  /* 0x0000000000300947 */ /* 0x000fea0003800000 */
[----:B------:R-:W-:Y:S01]  /*18d0*/  ISETP.NE.AND P0, PT, R20, R21, PT ;  /* 0x000000151400720c */ /* 0x000fe20003f05270 */
[----:B------:R-:W-:Y:S01]  /*18e0*/  IMAD.MOV.U32 R18, RZ, RZ, 0x0 ;  /* 0x00000000ff127424 */ /* 0x000fe200078e00ff */
[----:B------:R-:W-:-:S11]  /*18f0*/  MOV R19, 0xfff80000 ;  /* 0xfff8000000137802 */ /* 0x000fd60000000f00 */
[----:B------:R-:W-:Y:S05]  /*1900*/  @!P0 BRA `(.L_x_10) ;  /* 0x0000000000348947 */ /* 0x000fea0003800000 */
[----:B------:R-:W-:Y:S02]  /*1910*/  ISETP.NE.AND P0, PT, R20, 0x7ff00000, PT ;  /* 0x7ff000001400780c */ /* 0x000fe40003f05270 */
[----:B------:R-:W-:Y:S02]  /*1920*/  LOP3.LUT R19, R15, 0x80000000, R11, 0x48, !PT ;  /* 0x800000000f137812 */ /* 0x000fe400078e480b */
[----:B------:R-:W-:-:S13]  /*1930*/  ISETP.EQ.OR P0, PT, R21, RZ, !P0 ;  /* 0x000000ff1500720c */ /* 0x000fda0004702670 */
[----:B------:R-:W-:Y:S02]  /*1940*/  @P0 LOP3.LUT R10, R19, 0x7ff00000, RZ, 0xfc, !PT ;  /* 0x7ff00000130a0812 */ /* 0x000fe400078efcff */
[----:B------:R-:W-:Y:S01]  /*1950*/  @!P0 MOV R18, RZ ;  /* 0x000000ff00128202 */ /* 0x000fe20000000f00 */
[----:B------:R-:W-:Y:S01]  /*1960*/  @P0 IMAD.MOV.U32 R18, RZ, RZ, RZ ;  /* 0x000000ffff120224 */ /* 0x000fe200078e00ff */
[----:B------:R-:W-:Y:S01]  /*1970*/  @P0 MOV R19, R10 ;  /* 0x0000000a00130202 */ /* 0x000fe20000000f00 */
[----:B------:R-:W-:Y:S06]  /*1980*/  BRA `(.L_x_10) ;  /* 0x0000000000147947 */ /* 0x000fec0003800000 */
.L_x_12:
[----:B------:R-:W-:Y:S02]  /*1990*/  LOP3.LUT R19, R11, 0x80000, RZ, 0xfc, !PT ;  /* 0x000800000b137812 */ /* 0x000fe400078efcff */
[----:B------:R-:W-:Y:S01]  /*19a0*/  MOV R18, R10 ;  /* 0x0000000a00127202 */ /* 0x000fe20000000f00 */
[----:B------:R-:W-:Y:S06]  /*19b0*/  BRA `(.L_x_10) ;  /* 0x0000000000087947 */ /* 0x000fec0003800000 */
.L_x_11:
[----:B------:R-:W-:Y:S01]  /*19c0*/  LOP3.LUT R19, R15, 0x80000, RZ, 0xfc, !PT ;  /* 0x000800000f137812 */ /* 0x000fe200078efcff */
[----:B------:R-:W-:-:S07]  /*19d0*/  IMAD.MOV.U32 R18, RZ, RZ, R14 ;  /* 0x000000ffff127224 */ /* 0x000fce00078e000e */
.L_x_10:
[----:B------:R-:W-:Y:S05]  /*19e0*/  BSYNC.RECONVERGENT B1 ;  /* 0x0000000000017941 */ /* 0x000fea0003800200 */
.L_x_8:
[----:B------:R-:W-:Y:S01]  /*19f0*/  HFMA2 R11, -RZ, RZ, 0, 0 ;  /* 0x00000000ff0b7431 */ /* 0x000fe200000001ff */
[----:B------:R-:W-:-:S04]  /*1a00*/  MOV R10, R0 ;  /* 0x00000000000a7202 */ /* 0x000fc80000000f00 */
[----:B------:R-:W-:Y:S05]  /*1a10*/  RET.REL.NODEC R10 `(new_df1_dx1) ;  /* 0xffffffe40a787950 */ /* 0x000fea0003c3ffff */
.L_x_13:
[----:B------:R-:W-:-:S00]  /*1a20*/  BRA `(.L_x_13) ;  /* 0xfffffffc00fc7947 */ /* 0x000fc0000383ffff */
[----:B------:R-:W-:-:S00]  /*1a30*/  NOP ;  /* 0x0000000000007918 */ /* 0x000fc00000000000 */
        /* <DEDUP_REMOVED lines=12> */
.L_x_14:


//--------------------- .nv.shared.reserved.0     --------------------------
	.section	.nv.shared.reserved.0,"aw",@nobits
	.weak		__nv_reservedSMEM_offset_0_alias
	.size		__nv_reservedSMEM_offset_0_alias, 0, 64
	.other		__nv_reservedSMEM_offset_0_alias,@"STO_CUDA_RESERVED_SHARED STV_DEFAULT"
__nv_reservedSMEM_offset_0_alias:
	.zero		0
	.zero		64


//--------------------- .nv.constant0.new_df1_dx1 --------------------------
	.section	.nv.constant0.new_df1_dx1,"a",@progbits
	.sectionflags	@""
	.align	4
.nv.constant0.new_df1_dx1:
	.zero		956


//--------------------- SYMBOLS --------------------------

	.type		.nv.reservedSmem.offset0,@object
	.size		.nv.reservedSmem.offset0,0x4
